//
// Generated by NVIDIA NVVM Compiler
//
// Compiler Build ID: CL-36424714
// Cuda compilation tools, release 13.0, V13.0.88
// Based on NVVM 20.0.0
//

.version 9.0
.target sm_100
.address_size 64


.entry _ZN36_GLOBAL__N__394930c2_4_k_cu_a9006c0a27pack_wcat_from_wx_wh_kernelEPKfS1_Pfii(
	.param .u64 .ptr .align 1 _ZN36_GLOBAL__N__394930c2_4_k_cu_a9006c0a27pack_wcat_from_wx_wh_kernelEPKfS1_Pfii_param_0,
	.param .u64 .ptr .align 1 _ZN36_GLOBAL__N__394930c2_4_k_cu_a9006c0a27pack_wcat_from_wx_wh_kernelEPKfS1_Pfii_param_1,
	.param .u64 .ptr .align 1 _ZN36_GLOBAL__N__394930c2_4_k_cu_a9006c0a27pack_wcat_from_wx_wh_kernelEPKfS1_Pfii_param_2,
	.param .u32 _ZN36_GLOBAL__N__394930c2_4_k_cu_a9006c0a27pack_wcat_from_wx_wh_kernelEPKfS1_Pfii_param_3,
	.param .u32 _ZN36_GLOBAL__N__394930c2_4_k_cu_a9006c0a27pack_wcat_from_wx_wh_kernelEPKfS1_Pfii_param_4
)
{
	.reg .pred 	%p<4>;
	.reg .b32 	%r<13>;
	.reg .b32 	%f<3>;
	.reg .b64 	%rd<24>;

	ld.param.u64 	%rd2, [_ZN36_GLOBAL__N__394930c2_4_k_cu_a9006c0a27pack_wcat_from_wx_wh_kernelEPKfS1_Pfii_param_0];
	ld.param.u64 	%rd3, [_ZN36_GLOBAL__N__394930c2_4_k_cu_a9006c0a27pack_wcat_from_wx_wh_kernelEPKfS1_Pfii_param_1];
	ld.param.u64 	%rd4, [_ZN36_GLOBAL__N__394930c2_4_k_cu_a9006c0a27pack_wcat_from_wx_wh_kernelEPKfS1_Pfii_param_2];
	ld.param.u32 	%r3, [_ZN36_GLOBAL__N__394930c2_4_k_cu_a9006c0a27pack_wcat_from_wx_wh_kernelEPKfS1_Pfii_param_3];
	ld.param.u32 	%r4, [_ZN36_GLOBAL__N__394930c2_4_k_cu_a9006c0a27pack_wcat_from_wx_wh_kernelEPKfS1_Pfii_param_4];
	cvta.to.global.u64 	%rd1, %rd4;
	mov.u32 	%r5, %ctaid.x;
	mov.u32 	%r6, %ntid.x;
	mov.u32 	%r7, %tid.x;
	mad.lo.s32 	%r1, %r5, %r6, %r7;
	mov.u32 	%r8, %ctaid.y;
	mov.u32 	%r9, %ntid.y;
	mov.u32 	%r10, %tid.y;
	mad.lo.s32 	%r2, %r8, %r9, %r10;
	setp.ge.s32 	%p1, %r1, %r4;
	@%p1 bra 	$L__BB0_5;
	setp.ge.s32 	%p2, %r2, %r3;
	@%p2 bra 	$L__BB0_3;
	cvt.u64.u32 	%rd16, %r2;
	cvt.s64.s32 	%rd17, %r4;
	cvt.s64.s32 	%rd18, %r1;
	mad.lo.s64 	%rd19, %rd17, %rd16, %rd18;
	cvta.to.global.u64 	%rd20, %rd2;
	shl.b64 	%rd21, %rd19, 2;
	add.s64 	%rd22, %rd20, %rd21;
	ld.global.nc.f32 	%f2, [%rd22];
	add.s64 	%rd23, %rd1, %rd21;
	st.global.f32 	[%rd23], %f2;
	bra.uni 	$L__BB0_5;
$L__BB0_3:
	add.s32 	%r11, %r4, %r3;
	setp.ge.s32 	%p3, %r2, %r11;
	@%p3 bra 	$L__BB0_5;
	sub.s32 	%r12, %r2, %r3;
	cvt.s64.s32 	%rd5, %r4;
	mul.wide.s32 	%rd6, %r12, %r4;
	cvt.s64.s32 	%rd7, %r1;
	add.s64 	%rd8, %rd6, %rd7;
	cvta.to.global.u64 	%rd9, %rd3;
	shl.b64 	%rd10, %rd8, 2;
	add.s64 	%rd11, %rd9, %rd10;
	ld.global.nc.f32 	%f1, [%rd11];
	cvt.u64.u32 	%rd12, %r2;
	mad.lo.s64 	%rd13, %rd5, %rd12, %rd7;
	shl.b64 	%rd14, %rd13, 2;
	add.s64 	%rd15, %rd1, %rd14;
	st.global.f32 	[%rd15], %f1;
$L__BB0_5:
	ret;

}
.entry _ZN36_GLOBAL__N__394930c2_4_k_cu_a9006c0a21apply_act_rows_kernelILi128ELi1EEEvPKfPfiiif(
	.param .u64 .ptr .align 1 _ZN36_GLOBAL__N__394930c2_4_k_cu_a9006c0a21apply_act_rows_kernelILi128ELi1EEEvPKfPfiiif_param_0,
	.param .u64 .ptr .align 1 _ZN36_GLOBAL__N__394930c2_4_k_cu_a9006c0a21apply_act_rows_kernelILi128ELi1EEEvPKfPfiiif_param_1,
	.param .u32 _ZN36_GLOBAL__N__394930c2_4_k_cu_a9006c0a21apply_act_rows_kernelILi128ELi1EEEvPKfPfiiif_param_2,
	.param .u32 _ZN36_GLOBAL__N__394930c2_4_k_cu_a9006c0a21apply_act_rows_kernelILi128ELi1EEEvPKfPfiiif_param_3,
	.param .u32 _ZN36_GLOBAL__N__394930c2_4_k_cu_a9006c0a21apply_act_rows_kernelILi128ELi1EEEvPKfPfiiif_param_4,
	.param .f32 _ZN36_GLOBAL__N__394930c2_4_k_cu_a9006c0a21apply_act_rows_kernelILi128ELi1EEEvPKfPfiiif_param_5
)
{
	.reg .pred 	%p<15>;
	.reg .b32 	%r<12>;
	.reg .b32 	%f<49>;
	.reg .b64 	%rd<13>;

	ld.param.u64 	%rd2, [_ZN36_GLOBAL__N__394930c2_4_k_cu_a9006c0a21apply_act_rows_kernelILi128ELi1EEEvPKfPfiiif_param_0];
	ld.param.u64 	%rd3, [_ZN36_GLOBAL__N__394930c2_4_k_cu_a9006c0a21apply_act_rows_kernelILi128ELi1EEEvPKfPfiiif_param_1];
	ld.param.u32 	%r5, [_ZN36_GLOBAL__N__394930c2_4_k_cu_a9006c0a21apply_act_rows_kernelILi128ELi1EEEvPKfPfiiif_param_2];
	ld.param.u32 	%r3, [_ZN36_GLOBAL__N__394930c2_4_k_cu_a9006c0a21apply_act_rows_kernelILi128ELi1EEEvPKfPfiiif_param_3];
	ld.param.u32 	%r4, [_ZN36_GLOBAL__N__394930c2_4_k_cu_a9006c0a21apply_act_rows_kernelILi128ELi1EEEvPKfPfiiif_param_4];
	ld.param.f32 	%f8, [_ZN36_GLOBAL__N__394930c2_4_k_cu_a9006c0a21apply_act_rows_kernelILi128ELi1EEEvPKfPfiiif_param_5];
	mov.u32 	%r6, %ctaid.x;
	mov.u32 	%r7, %ntid.x;
	mov.u32 	%r8, %tid.x;
	mad.lo.s32 	%r1, %r6, %r7, %r8;
	mov.u32 	%r9, %ctaid.y;
	mov.u32 	%r10, %ntid.y;
	mov.u32 	%r11, %tid.y;
	mad.lo.s32 	%r2, %r9, %r10, %r11;
	setp.ge.s32 	%p1, %r2, %r5;
	setp.ge.s32 	%p2, %r1, %r3;
	or.pred  	%p3, %p1, %p2;
	@%p3 bra 	$L__BB1_13;
	cvta.to.global.u64 	%rd4, %rd2;
	cvt.u64.u32 	%rd5, %r2;
	cvt.s64.s32 	%rd6, %r3;
	cvt.s64.s32 	%rd7, %r1;
	mad.lo.s64 	%rd1, %rd6, %rd5, %rd7;
	shl.b64 	%rd8, %rd1, 2;
	add.s64 	%rd9, %rd4, %rd8;
	ld.global.nc.f32 	%f48, [%rd9];
	setp.gt.s32 	%p4, %r4, 2;
	@%p4 bra 	$L__BB1_5;
	setp.eq.s32 	%p8, %r4, 1;
	@%p8 bra 	$L__BB1_9;
	setp.eq.s32 	%p9, %r4, 2;
	@%p9 bra 	$L__BB1_4;
	bra.uni 	$L__BB1_12;
$L__BB1_4:
	setp.gt.f32 	%p12, %f48, 0f00000000;
	mul.f32 	%f26, %f8, %f48;
	selp.f32 	%f48, %f48, %f26, %p12;
	bra.uni 	$L__BB1_12;
$L__BB1_5:
	setp.eq.s32 	%p5, %r4, 3;
	@%p5 bra 	$L__BB1_10;
	setp.eq.s32 	%p6, %r4, 4;
	@%p6 bra 	$L__BB1_11;
	setp.eq.s32 	%p7, %r4, 5;
	@%p7 bra 	$L__BB1_8;
	bra.uni 	$L__BB1_12;
$L__BB1_8:
	mul.f32 	%f27, %f48, %f48;
	mul.f32 	%f28, %f48, %f27;
	fma.rn.f32 	%f29, %f28, 0f3D372713, %f48;
	mul.f32 	%f30, %f29, 0f3F4C4229;
	abs.f32 	%f31, %f30;
	mul.f32 	%f32, %f31, 0f4038AA3B;
	ex2.approx.ftz.f32 	%f33, %f32;
	add.f32 	%f34, %f33, 0f3F800000;
	rcp.approx.ftz.f32 	%f35, %f34;
	fma.rn.f32 	%f36, %f35, 0fC0000000, 0f3F800000;
	setp.ge.f32 	%p13, %f31, 0f41102CB4;
	selp.f32 	%f37, 0f3F800000, %f36, %p13;
	copysign.f32 	%f38, %f30, %f37;
	mul.f32 	%f39, %f30, %f30;
	fma.rn.f32 	%f40, %f39, 0f3C80F082, 0fBD563CAE;
	fma.rn.f32 	%f41, %f40, %f39, 0f3E085941;
	fma.rn.f32 	%f42, %f41, %f39, 0fBEAAA9ED;
	fma.rn.f32 	%f43, %f42, %f39, 0f00000000;
	fma.rn.f32 	%f44, %f43, %f30, %f30;
	setp.ge.f32 	%p14, %f31, 0f3F19999A;
	selp.f32 	%f45, %f38, %f44, %p14;
	mul.f32 	%f46, %f48, 0f3F000000;
	add.f32 	%f47, %f45, 0f3F800000;
	mul.f32 	%f48, %f46, %f47;
	bra.uni 	$L__BB1_12;
$L__BB1_9:
	max.f32 	%f48, %f48, 0f00000000;
	bra.uni 	$L__BB1_12;
$L__BB1_10:
	mul.f32 	%f23, %f48, 0fBFB8AA3B;
	ex2.approx.f32 	%f24, %f23;
	add.f32 	%f25, %f24, 0f3F800000;
	rcp.rn.f32 	%f48, %f25;
	bra.uni 	$L__BB1_12;
$L__BB1_11:
	abs.f32 	%f9, %f48;
	mul.f32 	%f10, %f9, 0f4038AA3B;
	ex2.approx.ftz.f32 	%f11, %f10;
	add.f32 	%f12, %f11, 0f3F800000;
	rcp.approx.ftz.f32 	%f13, %f12;
	fma.rn.f32 	%f14, %f13, 0fC0000000, 0f3F800000;
	setp.ge.f32 	%p10, %f9, 0f41102CB4;
	selp.f32 	%f15, 0f3F800000, %f14, %p10;
	copysign.f32 	%f16, %f48, %f15;
	mul.f32 	%f17, %f48, %f48;
	fma.rn.f32 	%f18, %f17, 0f3C80F082, 0fBD563CAE;
	fma.rn.f32 	%f19, %f18, %f17, 0f3E085941;
	fma.rn.f32 	%f20, %f19, %f17, 0fBEAAA9ED;
	fma.rn.f32 	%f21, %f20, %f17, 0f00000000;
	fma.rn.f32 	%f22, %f21, %f48, %f48;
	setp.ge.f32 	%p11, %f9, 0f3F19999A;
	selp.f32 	%f48, %f16, %f22, %p11;
$L__BB1_12:
	cvta.to.global.u64 	%rd10, %rd3;
	add.s64 	%rd12, %rd10, %rd8;
	st.global.f32 	[%rd12], %f48;
$L__BB1_13:
	ret;

}
.entry _ZN36_GLOBAL__N__394930c2_4_k_cu_a9006c0a22apply_dact_rows_kernelILi128ELi1EEEvPKfS2_Pfiiif(
	.param .u64 .ptr .align 1 _ZN36_GLOBAL__N__394930c2_4_k_cu_a9006c0a22apply_dact_rows_kernelILi128ELi1EEEvPKfS2_Pfiiif_param_0,
	.param .u64 .ptr .align 1 _ZN36_GLOBAL__N__394930c2_4_k_cu_a9006c0a22apply_dact_rows_kernelILi128ELi1EEEvPKfS2_Pfiiif_param_1,
	.param .u64 .ptr .align 1 _ZN36_GLOBAL__N__394930c2_4_k_cu_a9006c0a22apply_dact_rows_kernelILi128ELi1EEEvPKfS2_Pfiiif_param_2,
	.param .u32 _ZN36_GLOBAL__N__394930c2_4_k_cu_a9006c0a22apply_dact_rows_kernelILi128ELi1EEEvPKfS2_Pfiiif_param_3,
	.param .u32 _ZN36_GLOBAL__N__394930c2_4_k_cu_a9006c0a22apply_dact_rows_kernelILi128ELi1EEEvPKfS2_Pfiiif_param_4,
	.param .u32 _ZN36_GLOBAL__N__394930c2_4_k_cu_a9006c0a22apply_dact_rows_kernelILi128ELi1EEEvPKfS2_Pfiiif_param_5,
	.param .f32 _ZN36_GLOBAL__N__394930c2_4_k_cu_a9006c0a22apply_dact_rows_kernelILi128ELi1EEEvPKfS2_Pfiiif_param_6
)
{
	.reg .pred 	%p<16>;
	.reg .b32 	%r<12>;
	.reg .b32 	%f<67>;
	.reg .b64 	%rd<16>;

	ld.param.u64 	%rd2, [_ZN36_GLOBAL__N__394930c2_4_k_cu_a9006c0a22apply_dact_rows_kernelILi128ELi1EEEvPKfS2_Pfiiif_param_0];
	ld.param.u64 	%rd3, [_ZN36_GLOBAL__N__394930c2_4_k_cu_a9006c0a22apply_dact_rows_kernelILi128ELi1EEEvPKfS2_Pfiiif_param_1];
	ld.param.u64 	%rd4, [_ZN36_GLOBAL__N__394930c2_4_k_cu_a9006c0a22apply_dact_rows_kernelILi128ELi1EEEvPKfS2_Pfiiif_param_2];
	ld.param.u32 	%r5, [_ZN36_GLOBAL__N__394930c2_4_k_cu_a9006c0a22apply_dact_rows_kernelILi128ELi1EEEvPKfS2_Pfiiif_param_3];
	ld.param.u32 	%r3, [_ZN36_GLOBAL__N__394930c2_4_k_cu_a9006c0a22apply_dact_rows_kernelILi128ELi1EEEvPKfS2_Pfiiif_param_4];
	ld.param.u32 	%r4, [_ZN36_GLOBAL__N__394930c2_4_k_cu_a9006c0a22apply_dact_rows_kernelILi128ELi1EEEvPKfS2_Pfiiif_param_5];
	ld.param.f32 	%f9, [_ZN36_GLOBAL__N__394930c2_4_k_cu_a9006c0a22apply_dact_rows_kernelILi128ELi1EEEvPKfS2_Pfiiif_param_6];
	mov.u32 	%r6, %ctaid.x;
	mov.u32 	%r7, %ntid.x;
	mov.u32 	%r8, %tid.x;
	mad.lo.s32 	%r1, %r6, %r7, %r8;
	mov.u32 	%r9, %ctaid.y;
	mov.u32 	%r10, %ntid.y;
	mov.u32 	%r11, %tid.y;
	mad.lo.s32 	%r2, %r9, %r10, %r11;
	setp.ge.s32 	%p1, %r2, %r5;
	setp.ge.s32 	%p2, %r1, %r3;
	or.pred  	%p3, %p1, %p2;
	@%p3 bra 	$L__BB2_13;
	cvta.to.global.u64 	%rd5, %rd3;
	cvta.to.global.u64 	%rd6, %rd2;
	cvt.u64.u32 	%rd7, %r2;
	cvt.s64.s32 	%rd8, %r3;
	cvt.s64.s32 	%rd9, %r1;
	mad.lo.s64 	%rd1, %rd8, %rd7, %rd9;
	shl.b64 	%rd10, %rd1, 2;
	add.s64 	%rd11, %rd5, %rd10;
	ld.global.nc.f32 	%f1, [%rd11];
	add.s64 	%rd12, %rd6, %rd10;
	ld.global.nc.f32 	%f66, [%rd12];
	setp.gt.s32 	%p4, %r4, 2;
	@%p4 bra 	$L__BB2_5;
	setp.eq.s32 	%p8, %r4, 1;
	@%p8 bra 	$L__BB2_9;
	setp.eq.s32 	%p9, %r4, 2;
	@%p9 bra 	$L__BB2_4;
	bra.uni 	$L__BB2_12;
$L__BB2_4:
	setp.gt.f32 	%p12, %f1, 0f00000000;
	mul.f32 	%f35, %f9, %f66;
	selp.f32 	%f66, %f66, %f35, %p12;
	bra.uni 	$L__BB2_12;
$L__BB2_5:
	setp.eq.s32 	%p5, %r4, 3;
	@%p5 bra 	$L__BB2_10;
	setp.eq.s32 	%p6, %r4, 4;
	@%p6 bra 	$L__BB2_11;
	setp.eq.s32 	%p7, %r4, 5;
	@%p7 bra 	$L__BB2_8;
	bra.uni 	$L__BB2_12;
$L__BB2_8:
	mul.f32 	%f36, %f1, %f1;
	mul.f32 	%f37, %f1, %f36;
	fma.rn.f32 	%f38, %f37, 0f3D372713, %f1;
	mul.f32 	%f39, %f38, 0f3F4C4229;
	abs.f32 	%f40, %f39;
	mul.f32 	%f41, %f40, 0f4038AA3B;
	ex2.approx.ftz.f32 	%f42, %f41;
	add.f32 	%f43, %f42, 0f3F800000;
	rcp.approx.ftz.f32 	%f44, %f43;
	fma.rn.f32 	%f45, %f44, 0fC0000000, 0f3F800000;
	setp.ge.f32 	%p14, %f40, 0f41102CB4;
	selp.f32 	%f46, 0f3F800000, %f45, %p14;
	copysign.f32 	%f47, %f39, %f46;
	mul.f32 	%f48, %f39, %f39;
	fma.rn.f32 	%f49, %f48, 0f3C80F082, 0fBD563CAE;
	fma.rn.f32 	%f50, %f49, %f48, 0f3E085941;
	fma.rn.f32 	%f51, %f50, %f48, 0fBEAAA9ED;
	fma.rn.f32 	%f52, %f51, %f48, 0f00000000;
	fma.rn.f32 	%f53, %f52, %f39, %f39;
	setp.ge.f32 	%p15, %f40, 0f3F19999A;
	selp.f32 	%f54, %f47, %f53, %p15;
	mul.f32 	%f55, %f54, %f54;
	mov.f32 	%f56, 0f3F800000;
	sub.f32 	%f57, %f56, %f55;
	mul.f32 	%f58, %f57, 0f3F4C4229;
	mul.f32 	%f59, %f1, 0f3E095D4F;
	fma.rn.f32 	%f60, %f1, %f59, 0f3F800000;
	mul.f32 	%f61, %f60, %f58;
	add.f32 	%f62, %f54, 0f3F800000;
	mul.f32 	%f63, %f1, 0f3F000000;
	mul.f32 	%f64, %f63, %f61;
	fma.rn.f32 	%f65, %f62, 0f3F000000, %f64;
	mul.f32 	%f66, %f66, %f65;
	bra.uni 	$L__BB2_12;
$L__BB2_9:
	setp.gt.f32 	%p13, %f1, 0f00000000;
	selp.f32 	%f66, %f66, 0f00000000, %p13;
	bra.uni 	$L__BB2_12;
$L__BB2_10:
	mul.f32 	%f28, %f1, 0fBFB8AA3B;
	ex2.approx.f32 	%f29, %f28;
	add.f32 	%f30, %f29, 0f3F800000;
	rcp.rn.f32 	%f31, %f30;
	mul.f32 	%f32, %f66, %f31;
	mov.f32 	%f33, 0f3F800000;
	sub.f32 	%f34, %f33, %f31;
	mul.f32 	%f66, %f32, %f34;
	bra.uni 	$L__BB2_12;
$L__BB2_11:
	abs.f32 	%f10, %f1;
	mul.f32 	%f11, %f10, 0f4038AA3B;
	ex2.approx.ftz.f32 	%f12, %f11;
	add.f32 	%f13, %f12, 0f3F800000;
	rcp.approx.ftz.f32 	%f14, %f13;
	fma.rn.f32 	%f15, %f14, 0fC0000000, 0f3F800000;
	setp.ge.f32 	%p10, %f10, 0f41102CB4;
	selp.f32 	%f16, 0f3F800000, %f15, %p10;
	copysign.f32 	%f17, %f1, %f16;
	mul.f32 	%f18, %f1, %f1;
	fma.rn.f32 	%f19, %f18, 0f3C80F082, 0fBD563CAE;
	fma.rn.f32 	%f20, %f19, %f18, 0f3E085941;
	fma.rn.f32 	%f21, %f20, %f18, 0fBEAAA9ED;
	fma.rn.f32 	%f22, %f21, %f18, 0f00000000;
	fma.rn.f32 	%f23, %f22, %f1, %f1;
	setp.ge.f32 	%p11, %f10, 0f3F19999A;
	selp.f32 	%f24, %f17, %f23, %p11;
	mul.f32 	%f25, %f24, %f24;
	mov.f32 	%f26, 0f3F800000;
	sub.f32 	%f27, %f26, %f25;
	mul.f32 	%f66, %f66, %f27;
$L__BB2_12:
	cvta.to.global.u64 	%rd13, %rd4;
	add.s64 	%rd15, %rd13, %rd10;
	st.global.f32 	[%rd15], %f66;
$L__BB2_13:
	ret;

}
.entry _ZN36_GLOBAL__N__394930c2_4_k_cu_a9006c0a23add_rows_strided_kernelILi128ELi1EEEvPfPKfiiii(
	.param .u64 .ptr .align 1 _ZN36_GLOBAL__N__394930c2_4_k_cu_a9006c0a23add_rows_strided_kernelILi128ELi1EEEvPfPKfiiii_param_0,
	.param .u64 .ptr .align 1 _ZN36_GLOBAL__N__394930c2_4_k_cu_a9006c0a23add_rows_strided_kernelILi128ELi1EEEvPfPKfiiii_param_1,
	.param .u32 _ZN36_GLOBAL__N__394930c2_4_k_cu_a9006c0a23add_rows_strided_kernelILi128ELi1EEEvPfPKfiiii_param_2,
	.param .u32 _ZN36_GLOBAL__N__394930c2_4_k_cu_a9006c0a23add_rows_strided_kernelILi128ELi1EEEvPfPKfiiii_param_3,
	.param .u32 _ZN36_GLOBAL__N__394930c2_4_k_cu_a9006c0a23add_rows_strided_kernelILi128ELi1EEEvPfPKfiiii_param_4,
	.param .u32 _ZN36_GLOBAL__N__394930c2_4_k_cu_a9006c0a23add_rows_strided_kernelILi128ELi1EEEvPfPKfiiii_param_5
)
{
	.reg .pred 	%p<4>;
	.reg .b32 	%r<13>;
	.reg .b32 	%f<4>;
	.reg .b64 	%rd<17>;

	ld.param.u64 	%rd1, [_ZN36_GLOBAL__N__394930c2_4_k_cu_a9006c0a23add_rows_strided_kernelILi128ELi1EEEvPfPKfiiii_param_0];
	ld.param.u64 	%rd2, [_ZN36_GLOBAL__N__394930c2_4_k_cu_a9006c0a23add_rows_strided_kernelILi128ELi1EEEvPfPKfiiii_param_1];
	ld.param.u32 	%r6, [_ZN36_GLOBAL__N__394930c2_4_k_cu_a9006c0a23add_rows_strided_kernelILi128ELi1EEEvPfPKfiiii_param_2];
	ld.param.u32 	%r3, [_ZN36_GLOBAL__N__394930c2_4_k_cu_a9006c0a23add_rows_strided_kernelILi128ELi1EEEvPfPKfiiii_param_3];
	ld.param.u32 	%r4, [_ZN36_GLOBAL__N__394930c2_4_k_cu_a9006c0a23add_rows_strided_kernelILi128ELi1EEEvPfPKfiiii_param_4];
	ld.param.u32 	%r5, [_ZN36_GLOBAL__N__394930c2_4_k_cu_a9006c0a23add_rows_strided_kernelILi128ELi1EEEvPfPKfiiii_param_5];
	mov.u32 	%r7, %ctaid.x;
	mov.u32 	%r8, %ntid.x;
	mov.u32 	%r9, %tid.x;
	mad.lo.s32 	%r1, %r7, %r8, %r9;
	mov.u32 	%r10, %ctaid.y;
	mov.u32 	%r11, %ntid.y;
	mov.u32 	%r12, %tid.y;
	mad.lo.s32 	%r2, %r10, %r11, %r12;
	setp.ge.s32 	%p1, %r2, %r6;
	setp.ge.s32 	%p2, %r1, %r3;
	or.pred  	%p3, %p1, %p2;
	@%p3 bra 	$L__BB3_2;
	cvta.to.global.u64 	%rd3, %rd2;
	cvta.to.global.u64 	%rd4, %rd1;
	cvt.u64.u32 	%rd5, %r2;
	cvt.s64.s32 	%rd6, %r4;
	cvt.s64.s32 	%rd7, %r5;
	cvt.s64.s32 	%rd8, %r1;
	add.s64 	%rd9, %rd7, %rd8;
	mad.lo.s64 	%rd10, %rd6, %rd5, %rd9;
	shl.b64 	%rd11, %rd10, 2;
	add.s64 	%rd12, %rd3, %rd11;
	ld.global.nc.f32 	%f1, [%rd12];
	cvt.s64.s32 	%rd13, %r3;
	mad.lo.s64 	%rd14, %rd13, %rd5, %rd8;
	shl.b64 	%rd15, %rd14, 2;
	add.s64 	%rd16, %rd4, %rd15;
	ld.global.f32 	%f2, [%rd16];
	add.f32 	%f3, %f1, %f2;
	st.global.f32 	[%rd16], %f3;
$L__BB3_2:
	ret;

}
.entry _ZN36_GLOBAL__N__394930c2_4_k_cu_a9006c0a21reduce_db_rows_kernelILi256EEEvPKfPfii(
	.param .u64 .ptr .align 1 _ZN36_GLOBAL__N__394930c2_4_k_cu_a9006c0a21reduce_db_rows_kernelILi256EEEvPKfPfii_param_0,
	.param .u64 .ptr .align 1 _ZN36_GLOBAL__N__394930c2_4_k_cu_a9006c0a21reduce_db_rows_kernelILi256EEEvPKfPfii_param_1,
	.param .u32 _ZN36_GLOBAL__N__394930c2_4_k_cu_a9006c0a21reduce_db_rows_kernelILi256EEEvPKfPfii_param_2,
	.param .u32 _ZN36_GLOBAL__N__394930c2_4_k_cu_a9006c0a21reduce_db_rows_kernelILi256EEEvPKfPfii_param_3
)
{
	.reg .pred 	%p<2>;
	.reg .b32 	%r<9>;
	.reg .b32 	%f<3>;
	.reg .b64 	%rd<9>;

	ld.param.u64 	%rd1, [_ZN36_GLOBAL__N__394930c2_4_k_cu_a9006c0a21reduce_db_rows_kernelILi256EEEvPKfPfii_param_0];
	ld.param.u64 	%rd2, [_ZN36_GLOBAL__N__394930c2_4_k_cu_a9006c0a21reduce_db_rows_kernelILi256EEEvPKfPfii_param_1];
	ld.param.u32 	%r3, [_ZN36_GLOBAL__N__394930c2_4_k_cu_a9006c0a21reduce_db_rows_kernelILi256EEEvPKfPfii_param_2];
	ld.param.u32 	%r2, [_ZN36_GLOBAL__N__394930c2_4_k_cu_a9006c0a21reduce_db_rows_kernelILi256EEEvPKfPfii_param_3];
	mov.u32 	%r4, %ctaid.x;
	mov.u32 	%r5, %ntid.x;
	mov.u32 	%r6, %tid.x;
	mad.lo.s32 	%r1, %r4, %r5, %r6;
	mul.lo.s32 	%r7, %r2, %r3;
	setp.ge.s32 	%p1, %r1, %r7;
	@%p1 bra 	$L__BB4_2;
	cvta.to.global.u64 	%rd3, %rd1;
	cvta.to.global.u64 	%rd4, %rd2;
	rem.s32 	%r8, %r1, %r2;
	mul.wide.s32 	%rd5, %r8, 4;
	add.s64 	%rd6, %rd4, %rd5;
	mul.wide.s32 	%rd7, %r1, 4;
	add.s64 	%rd8, %rd3, %rd7;
	ld.global.nc.f32 	%f1, [%rd8];
	atom.global.add.f32 	%f2, [%rd6], %f1;
$L__BB4_2:
	ret;

}
.entry _ZN36_GLOBAL__N__394930c2_4_k_cu_a9006c0a15kadd_vec_kernelILi256EEEvPfPKfi(
	.param .u64 .ptr .align 1 _ZN36_GLOBAL__N__394930c2_4_k_cu_a9006c0a15kadd_vec_kernelILi256EEEvPfPKfi_param_0,
	.param .u64 .ptr .align 1 _ZN36_GLOBAL__N__394930c2_4_k_cu_a9006c0a15kadd_vec_kernelILi256EEEvPfPKfi_param_1,
	.param .u32 _ZN36_GLOBAL__N__394930c2_4_k_cu_a9006c0a15kadd_vec_kernelILi256EEEvPfPKfi_param_2
)
{
	.reg .pred 	%p<2>;
	.reg .b32 	%r<6>;
	.reg .b32 	%f<4>;
	.reg .b64 	%rd<8>;

	ld.param.u64 	%rd1, [_ZN36_GLOBAL__N__394930c2_4_k_cu_a9006c0a15kadd_vec_kernelILi256EEEvPfPKfi_param_0];
	ld.param.u64 	%rd2, [_ZN36_GLOBAL__N__394930c2_4_k_cu_a9006c0a15kadd_vec_kernelILi256EEEvPfPKfi_param_1];
	ld.param.u32 	%r2, [_ZN36_GLOBAL__N__394930c2_4_k_cu_a9006c0a15kadd_vec_kernelILi256EEEvPfPKfi_param_2];
	mov.u32 	%r3, %ctaid.x;
	mov.u32 	%r4, %ntid.x;
	mov.u32 	%r5, %tid.x;
	mad.lo.s32 	%r1, %r3, %r4, %r5;
	setp.ge.s32 	%p1, %r1, %r2;
	@%p1 bra 	$L__BB5_2;
	cvta.to.global.u64 	%rd3, %rd2;
	cvta.to.global.u64 	%rd4, %rd1;
	mul.wide.s32 	%rd5, %r1, 4;
	add.s64 	%rd6, %rd3, %rd5;
	ld.global.nc.f32 	%f1, [%rd6];
	add.s64 	%rd7, %rd4, %rd5;
	ld.global.f32 	%f2, [%rd7];
	add.f32 	%f3, %f1, %f2;
	st.global.f32 	[%rd7], %f3;
$L__BB5_2:
	ret;

}
.entry _ZN36_GLOBAL__N__394930c2_4_k_cu_a9006c0a16transpose_kernelILi256EEEvPKfPfii(
	.param .u64 .ptr .align 1 _ZN36_GLOBAL__N__394930c2_4_k_cu_a9006c0a16transpose_kernelILi256EEEvPKfPfii_param_0,
	.param .u64 .ptr .align 1 _ZN36_GLOBAL__N__394930c2_4_k_cu_a9006c0a16transpose_kernelILi256EEEvPKfPfii_param_1,
	.param .u32 _ZN36_GLOBAL__N__394930c2_4_k_cu_a9006c0a16transpose_kernelILi256EEEvPKfPfii_param_2,
	.param .u32 _ZN36_GLOBAL__N__394930c2_4_k_cu_a9006c0a16transpose_kernelILi256EEEvPKfPfii_param_3
)
{
	.reg .pred 	%p<2>;
	.reg .b32 	%r<11>;
	.reg .b32 	%f<2>;
	.reg .b64 	%rd<15>;

	ld.param.u64 	%rd1, [_ZN36_GLOBAL__N__394930c2_4_k_cu_a9006c0a16transpose_kernelILi256EEEvPKfPfii_param_0];
	ld.param.u64 	%rd2, [_ZN36_GLOBAL__N__394930c2_4_k_cu_a9006c0a16transpose_kernelILi256EEEvPKfPfii_param_1];
	ld.param.u32 	%r2, [_ZN36_GLOBAL__N__394930c2_4_k_cu_a9006c0a16transpose_kernelILi256EEEvPKfPfii_param_2];
	ld.param.u32 	%r3, [_ZN36_GLOBAL__N__394930c2_4_k_cu_a9006c0a16transpose_kernelILi256EEEvPKfPfii_param_3];
	mov.u32 	%r4, %ctaid.x;
	mov.u32 	%r5, %ntid.x;
	mov.u32 	%r6, %tid.x;
	mad.lo.s32 	%r1, %r4, %r5, %r6;
	mul.lo.s32 	%r7, %r3, %r2;
	setp.ge.s32 	%p1, %r1, %r7;
	@%p1 bra 	$L__BB6_2;
	cvta.to.global.u64 	%rd3, %rd1;
	cvta.to.global.u64 	%rd4, %rd2;
	div.s32 	%r8, %r1, %r3;
	mul.lo.s32 	%r9, %r8, %r3;
	sub.s32 	%r10, %r1, %r9;
	cvt.s64.s32 	%rd5, %r8;
	mul.wide.s32 	%rd6, %r8, %r3;
	cvt.s64.s32 	%rd7, %r10;
	add.s64 	%rd8, %rd6, %rd7;
	shl.b64 	%rd9, %rd8, 2;
	add.s64 	%rd10, %rd3, %rd9;
	ld.global.nc.f32 	%f1, [%rd10];
	mul.wide.s32 	%rd11, %r10, %r2;
	add.s64 	%rd12, %rd11, %rd5;
	shl.b64 	%rd13, %rd12, 2;
	add.s64 	%rd14, %rd4, %rd13;
	st.global.f32 	[%rd14], %f1;
$L__BB6_2:
	ret;

}


// ===== COMPILED SASS (sm_100) =====

	.target	sm_100

	.elftype	@"ET_EXEC"


//--------------------- .note.nv.tkinfo           --------------------------
	.section	.note.nv.tkinfo,"",@"SHT_NOTE"
	.sectionflags	@"SHF_NOTE_NV_TKINFO"
	.tkinfo
        /*0018*/ 	.word	0x00000002
        /*0030*/ 	.string	""
        /*0030*/ 	.string	"ptxas"
        /*0030*/ 	.string	"Cuda compilation tools, release 13.0, V13.0.88"
        /*0030*/ 	.string	"Build cuda_13.0.r13.0/compiler.36424714_0"
        /*0030*/ 	.string	"-arch sm_100 -m 64 "



//--------------------- .note.nv.cuinfo           --------------------------
	.section	.note.nv.cuinfo,"",@"SHT_NOTE"
	.sectionflags	@"SHF_NOTE_NV_CUINFO"
        /*0018*/ 	.short	0x0002
        /*001a*/ 	.short	0x0064
        /*001c*/ 	.short	0x0082
	.zero		2


//--------------------- .nv.info                  --------------------------
	.section	.nv.info,"",@"SHT_CUDA_INFO"
	.align	4


	//----- nvinfo : EIATTR_REGCOUNT
	.align		4
        /*0000*/ 	.byte	0x04, 0x2f
        /*0002*/ 	.short	(.L_1 - .L_0)
	.align		4
.L_0:
        /*0004*/ 	.word	index@(_ZN36_GLOBAL__N__394930c2_4_k_cu_a9006c0a27pack_wcat_from_wx_wh_kernelEPKfS1_Pfii)
        /*0008*/ 	.word	0x0000000c


	//----- nvinfo : EIATTR_FRAME_SIZE
	.align		4
.L_1:
        /*000c*/ 	.byte	0x04, 0x11
        /*000e*/ 	.short	(.L_3 - .L_2)
	.align		4
.L_2:
        /*0010*/ 	.word	index@(_ZN36_GLOBAL__N__394930c2_4_k_cu_a9006c0a27pack_wcat_from_wx_wh_kernelEPKfS1_Pfii)
        /*0014*/ 	.word	0x00000000


	//----- nvinfo : EIATTR_REGCOUNT
	.align		4
.L_3:
        /*0018*/ 	.byte	0x04, 0x2f
        /*001a*/ 	.short	(.L_5 - .L_4)
	.align		4
.L_4:
        /*001c*/ 	.word	index@(_ZN36_GLOBAL__N__394930c2_4_k_cu_a9006c0a21apply_act_rows_kernelILi128ELi1EEEvPKfPfiiif)
        /*0020*/ 	.word	0x0000000e


	//----- nvinfo : EIATTR_FRAME_SIZE
	.align		4
.L_5:
        /*0024*/ 	.byte	0x04, 0x11
        /*0026*/ 	.short	(.L_7 - .L_6)
	.align		4
.L_6:
        /*0028*/ 	.word	index@($__internal_1_$__cuda_sm20_rcp_rn_f32_slowpath)
        /*002c*/ 	.word	0x00000000


	//----- nvinfo : EIATTR_FRAME_SIZE
	.align		4
.L_7:
        /*0030*/ 	.byte	0x04, 0x11
        /*0032*/ 	.short	(.L_9 - .L_8)
	.align		4
.L_8:
        /*0034*/ 	.word	index@(_ZN36_GLOBAL__N__394930c2_4_k_cu_a9006c0a21apply_act_rows_kernelILi128ELi1EEEvPKfPfiiif)
        /*0038*/ 	.word	0x00000000


	//----- nvinfo : EIATTR_REGCOUNT
	.align		4
.L_9:
        /*003c*/ 	.byte	0x04, 0x2f
        /*003e*/ 	.short	(.L_11 - .L_10)
	.align		4
.L_10:
        /*0040*/ 	.word	index@(_ZN36_GLOBAL__N__394930c2_4_k_cu_a9006c0a22apply_dact_rows_kernelILi128ELi1EEEvPKfS2_Pfiiif)
        /*0044*/ 	.word	0x00000010


	//----- nvinfo : EIATTR_FRAME_SIZE
	.align		4
.L_11:
        /*0048*/ 	.byte	0x04, 0x11
        /*004a*/ 	.short	(.L_13 - .L_12)
	.align		4
.L_12:
        /*004c*/ 	.word	index@($__internal_0_$__cuda_sm20_rcp_rn_f32_slowpath)
        /*0050*/ 	.word	0x00000000


	//----- nvinfo : EIATTR_FRAME_SIZE
	.align		4
.L_13:
        /*0054*/ 	.byte	0x04, 0x11
        /*0056*/ 	.short	(.L_15 - .L_14)
	.align		4
.L_14:
        /*0058*/ 	.word	index@(_ZN36_GLOBAL__N__394930c2_4_k_cu_a9006c0a22apply_dact_rows_kernelILi128ELi1EEEvPKfS2_Pfiiif)
        /*005c*/ 	.word	0x00000000


	//----- nvinfo : EIATTR_REGCOUNT
	.align		4
.L_15:
        /*0060*/ 	.byte	0x04, 0x2f
        /*0062*/ 	.short	(.L_17 - .L_16)
	.align		4
.L_16:
        /*0064*/ 	.word	index@(_ZN36_GLOBAL__N__394930c2_4_k_cu_a9006c0a23add_rows_strided_kernelILi128ELi1EEEvPfPKfiiii)
        /*0068*/ 	.word	0x0000000e


	//----- nvinfo : EIATTR_FRAME_SIZE
	.align		4
.L_17:
        /*006c*/ 	.byte	0x04, 0x11
        /*006e*/ 	.short	(.L_19 - .L_18)
	.align		4
.L_18:
        /*0070*/ 	.word	index@(_ZN36_GLOBAL__N__394930c2_4_k_cu_a9006c0a23add_rows_strided_kernelILi128ELi1EEEvPfPKfiiii)
        /*0074*/ 	.word	0x00000000


	//----- nvinfo : EIATTR_REGCOUNT
	.align		4
.L_19:
        /*0078*/ 	.byte	0x04, 0x2f
        /*007a*/ 	.short	(.L_21 - .L_20)
	.align		4
.L_20:
        /*007c*/ 	.word	index@(_ZN36_GLOBAL__N__394930c2_4_k_cu_a9006c0a21reduce_db_rows_kernelILi256EEEvPKfPfii)
        /*0080*/ 	.word	0x00000012


	//----- nvinfo : EIATTR_FRAME_SIZE
	.align		4
.L_21:
        /*0084*/ 	.byte	0x04, 0x11
        /*0086*/ 	.short	(.L_23 - .L_22)
	.align		4
.L_22:
        /*0088*/ 	.word	index@(_ZN36_GLOBAL__N__394930c2_4_k_cu_a9006c0a21reduce_db_rows_kernelILi256EEEvPKfPfii)
        /*008c*/ 	.word	0x00000000


	//----- nvinfo : EIATTR_REGCOUNT
	.align		4
.L_23:
        /*0090*/ 	.byte	0x04, 0x2f
        /*0092*/ 	.short	(.L_25 - .L_24)
	.align		4
.L_24:
        /*0094*/ 	.word	index@(_ZN36_GLOBAL__N__394930c2_4_k_cu_a9006c0a15kadd_vec_kernelILi256EEEvPfPKfi)
        /*0098*/ 	.word	0x0000000a


	//----- nvinfo : EIATTR_FRAME_SIZE
	.align		4
.L_25:
        /*009c*/ 	.byte	0x04, 0x11
        /*009e*/ 	.short	(.L_27 - .L_26)
	.align		4
.L_26:
        /*00a0*/ 	.word	index@(_ZN36_GLOBAL__N__394930c2_4_k_cu_a9006c0a15kadd_vec_kernelILi256EEEvPfPKfi)
        /*00a4*/ 	.word	0x00000000


	//----- nvinfo : EIATTR_REGCOUNT
	.align		4
.L_27:
        /*00a8*/ 	.byte	0x04, 0x2f
        /*00aa*/ 	.short	(.L_29 - .L_28)
	.align		4
.L_28:
        /*00ac*/ 	.word	index@(_ZN36_GLOBAL__N__394930c2_4_k_cu_a9006c0a16transpose_kernelILi256EEEvPKfPfii)
        /*00b0*/ 	.word	0x0000000e


	//----- nvinfo : EIATTR_FRAME_SIZE
	.align		4
.L_29:
        /*00b4*/ 	.byte	0x04, 0x11
        /*00b6*/ 	.short	(.L_31 - .L_30)
	.align		4
.L_30:
        /*00b8*/ 	.word	index@(_ZN36_GLOBAL__N__394930c2_4_k_cu_a9006c0a16transpose_kernelILi256EEEvPKfPfii)
        /*00bc*/ 	.word	0x00000000


	//----- nvinfo : EIATTR_MIN_STACK_SIZE
	.align		4
.L_31:
        /*00c0*/ 	.byte	0x04, 0x12
        /*00c2*/ 	.short	(.L_33 - .L_32)
	.align		4
.L_32:
        /*00c4*/ 	.word	index@(_ZN36_GLOBAL__N__394930c2_4_k_cu_a9006c0a16transpose_kernelILi256EEEvPKfPfii)
        /*00c8*/ 	.word	0x00000000


	//----- nvinfo : EIATTR_MIN_STACK_SIZE
	.align		4
.L_33:
        /*00cc*/ 	.byte	0x04, 0x12
        /*00ce*/ 	.short	(.L_35 - .L_34)
	.align		4
.L_34:
        /*00d0*/ 	.word	index@(_ZN36_GLOBAL__N__394930c2_4_k_cu_a9006c0a15kadd_vec_kernelILi256EEEvPfPKfi)
        /*00d4*/ 	.word	0x00000000


	//----- nvinfo : EIATTR_MIN_STACK_SIZE
	.align		4
.L_35:
        /*00d8*/ 	.byte	0x04, 0x12
        /*00da*/ 	.short	(.L_37 - .L_36)
	.align		4
.L_36:
        /*00dc*/ 	.word	index@(_ZN36_GLOBAL__N__394930c2_4_k_cu_a9006c0a21reduce_db_rows_kernelILi256EEEvPKfPfii)
        /*00e0*/ 	.word	0x00000000


	//----- nvinfo : EIATTR_MIN_STACK_SIZE
	.align		4
.L_37:
        /*00e4*/ 	.byte	0x04, 0x12
        /*00e6*/ 	.short	(.L_39 - .L_38)
	.align		4
.L_38:
        /*00e8*/ 	.word	index@(_ZN36_GLOBAL__N__394930c2_4_k_cu_a9006c0a23add_rows_strided_kernelILi128ELi1EEEvPfPKfiiii)
        /*00ec*/ 	.word	0x00000000


	//----- nvinfo : EIATTR_MIN_STACK_SIZE
	.align		4
.L_39:
        /*00f0*/ 	.byte	0x04, 0x12
        /*00f2*/ 	.short	(.L_41 - .L_40)
	.align		4
.L_40:
        /*00f4*/ 	.word	index@(_ZN36_GLOBAL__N__394930c2_4_k_cu_a9006c0a22apply_dact_rows_kernelILi128ELi1EEEvPKfS2_Pfiiif)
        /*00f8*/ 	.word	0x00000000


	//----- nvinfo : EIATTR_MIN_STACK_SIZE
	.align		4
.L_41:
        /*00fc*/ 	.byte	0x04, 0x12
        /*00fe*/ 	.short	(.L_43 - .L_42)
	.align		4
.L_42:
        /*0100*/ 	.word	index@(_ZN36_GLOBAL__N__394930c2_4_k_cu_a9006c0a21apply_act_rows_kernelILi128ELi1EEEvPKfPfiiif)
        /*0104*/ 	.word	0x00000000


	//----- nvinfo : EIATTR_MIN_STACK_SIZE
	.align		4
.L_43:
        /*0108*/ 	.byte	0x04, 0x12
        /*010a*/ 	.short	(.L_45 - .L_44)
	.align		4
.L_44:
        /*010c*/ 	.word	index@(_ZN36_GLOBAL__N__394930c2_4_k_cu_a9006c0a27pack_wcat_from_wx_wh_kernelEPKfS1_Pfii)
        /*0110*/ 	.word	0x00000000
.L_45:


//--------------------- .nv.compat                --------------------------
	.section	.nv.compat,"",@"SHT_CUDA_COMPAT_INFO"
	.align	4
        /*0000*/ 	.byte	0x02, 0x09, 0x00, 0x00, 0x02, 0x02, 0x01, 0x00, 0x02, 0x05, 0x05, 0x00, 0x03, 0x07, 0x01, 0x01
        /*0010*/ 	.byte	0x02, 0x03, 0x00, 0x00, 0x02, 0x06, 0x01, 0x00, 0x04, 0x0b, 0x08, 0x00, 0x01, 0x00, 0x00, 0x00
        /*0020*/ 	.byte	0x00, 0x00, 0x00, 0x00


//--------------------- .nv.info._ZN36_GLOBAL__N__394930c2_4_k_cu_a9006c0a16transpose_kernelILi256EEEvPKfPfii --------------------------
	.section	.nv.info._ZN36_GLOBAL__N__394930c2_4_k_cu_a9006c0a16transpose_kernelILi256EEEvPKfPfii,"",@"SHT_CUDA_INFO"
	.sectionflags	@""
	.align	4


	//----- nvinfo : EIATTR_CUDA_API_VERSION
	.align		4
        /*0000*/ 	.byte	0x04, 0x37
        /*0002*/ 	.short	(.L_47 - .L_46)
.L_46:
        /*0004*/ 	.word	0x00000082


	//----- nvinfo : EIATTR_KPARAM_INFO
	.align		4
.L_47:
        /*0008*/ 	.byte	0x04, 0x17
        /*000a*/ 	.short	(.L_49 - .L_48)
.L_48:
        /*000c*/ 	.word	0x00000000
        /*0010*/ 	.short	0x0003
        /*0012*/ 	.short	0x0014
        /*0014*/ 	.byte	0x00, 0xf0, 0x11, 0x00


	//----- nvinfo : EIATTR_KPARAM_INFO
	.align		4
.L_49:
        /*0018*/ 	.byte	0x04, 0x17
        /*001a*/ 	.short	(.L_51 - .L_50)
.L_50:
        /*001c*/ 	.word	0x00000000
        /*0020*/ 	.short	0x0002
        /*0022*/ 	.short	0x0010
        /*0024*/ 	.byte	0x00, 0xf0, 0x11, 0x00


	//----- nvinfo : EIATTR_KPARAM_INFO
	.align		4
.L_51:
        /*0028*/ 	.byte	0x04, 0x17
        /*002a*/ 	.short	(.L_53 - .L_52)
.L_52:
        /*002c*/ 	.word	0x00000000
        /*0030*/ 	.short	0x0001
        /*0032*/ 	.short	0x0008
        /*0034*/ 	.byte	0x00, 0xf5, 0x21, 0x00


	//----- nvinfo : EIATTR_KPARAM_INFO
	.align		4
.L_53:
        /*0038*/ 	.byte	0x04, 0x17
        /*003a*/ 	.short	(.L_55 - .L_54)
.L_54:
        /*003c*/ 	.word	0x00000000
        /*0040*/ 	.short	0x0000
        /*0042*/ 	.short	0x0000
        /*0044*/ 	.byte	0x00, 0xf5, 0x21, 0x00


	//----- nvinfo : EIATTR_SPARSE_MMA_MASK
	.align		4
.L_55:
        /*0048*/ 	.byte	0x03, 0x50
        /*004a*/ 	.short	0x0000


	//----- nvinfo : EIATTR_MAXREG_COUNT
	.align		4
        /*004c*/ 	.byte	0x03, 0x1b
        /*004e*/ 	.short	0x00ff


	//----- nvinfo : EIATTR_MERCURY_ISA_VERSION
	.align		4
        /*0050*/ 	.byte	0x03, 0x5f
        /*0052*/ 	.short	0x0101


	//----- nvinfo : EIATTR_VRC_CTA_INIT_COUNT
	.align		4
        /*0054*/ 	.byte	0x02, 0x4a
	.zero		1
	.zero		1


	//----- nvinfo : EIATTR_EXIT_INSTR_OFFSETS
	.align		4
        /*0058*/ 	.byte	0x04, 0x1c
        /*005a*/ 	.short	(.L_57 - .L_56)


	//   ....[0]....
.L_56:
        /*005c*/ 	.word	0x00000080


	//   ....[1]....
        /*0060*/ 	.word	0x00000300


	//----- nvinfo : EIATTR_CBANK_PARAM_SIZE
	.align		4
.L_57:
        /*0064*/ 	.byte	0x03, 0x19
        /*0066*/ 	.short	0x0018


	//----- nvinfo : EIATTR_PARAM_CBANK
	.align		4
        /*0068*/ 	.byte	0x04, 0x0a
        /*006a*/ 	.short	(.L_59 - .L_58)
	.align		4
.L_58:
        /*006c*/ 	.word	index@(.nv.constant0._ZN36_GLOBAL__N__394930c2_4_k_cu_a9006c0a16transpose_kernelILi256EEEvPKfPfii)
        /*0070*/ 	.short	0x0380
        /*0072*/ 	.short	0x0018


	//----- nvinfo : EIATTR_SW_WAR
	.align		4
.L_59:
        /*0074*/ 	.byte	0x04, 0x36
        /*0076*/ 	.short	(.L_61 - .L_60)
.L_60:
        /*0078*/ 	.word	0x00000008
.L_61:


//--------------------- .nv.info._ZN36_GLOBAL__N__394930c2_4_k_cu_a9006c0a15kadd_vec_kernelILi256EEEvPfPKfi --------------------------
	.section	.nv.info._ZN36_GLOBAL__N__394930c2_4_k_cu_a9006c0a15kadd_vec_kernelILi256EEEvPfPKfi,"",@"SHT_CUDA_INFO"
	.sectionflags	@""
	.align	4


	//----- nvinfo : EIATTR_CUDA_API_VERSION
	.align		4
        /*0000*/ 	.byte	0x04, 0x37
        /*0002*/ 	.short	(.L_63 - .L_62)
.L_62:
        /*0004*/ 	.word	0x00000082


	//----- nvinfo : EIATTR_KPARAM_INFO
	.align		4
.L_63:
        /*0008*/ 	.byte	0x04, 0x17
        /*000a*/ 	.short	(.L_65 - .L_64)
.L_64:
        /*000c*/ 	.word	0x00000000
        /*0010*/ 	.short	0x0002
        /*0012*/ 	.short	0x0010
        /*0014*/ 	.byte	0x00, 0xf0, 0x11, 0x00


	//----- nvinfo : EIATTR_KPARAM_INFO
	.align		4
.L_65:
        /*0018*/ 	.byte	0x04, 0x17
        /*001a*/ 	.short	(.L_67 - .L_66)
.L_66:
        /*001c*/ 	.word	0x00000000
        /*0020*/ 	.short	0x0001
        /*0022*/ 	.short	0x0008
        /*0024*/ 	.byte	0x00, 0xf5, 0x21, 0x00


	//----- nvinfo : EIATTR_KPARAM_INFO
	.align		4
.L_67:
        /*0028*/ 	.byte	0x04, 0x17
        /*002a*/ 	.short	(.L_69 - .L_68)
.L_68:
        /*002c*/ 	.word	0x00000000
        /*0030*/ 	.short	0x0000
        /*0032*/ 	.short	0x0000
        /*0034*/ 	.byte	0x00, 0xf5, 0x21, 0x00


	//----- nvinfo : EIATTR_SPARSE_MMA_MASK
	.align		4
.L_69:
        /*0038*/ 	.byte	0x03, 0x50
        /*003a*/ 	.short	0x0000


	//----- nvinfo : EIATTR_MAXREG_COUNT
	.align		4
        /*003c*/ 	.byte	0x03, 0x1b
        /*003e*/ 	.short	0x00ff


	//----- nvinfo : EIATTR_MERCURY_ISA_VERSION
	.align		4
        /*0040*/ 	.byte	0x03, 0x5f
        /*0042*/ 	.short	0x0101


	//----- nvinfo : EIATTR_VRC_CTA_INIT_COUNT
	.align		4
        /*0044*/ 	.byte	0x02, 0x4a
	.zero		1
	.zero		1


	//----- nvinfo : EIATTR_EXIT_INSTR_OFFSETS
	.align		4
        /*0048*/ 	.byte	0x04, 0x1c
        /*004a*/ 	.short	(.L_71 - .L_70)


	//   ....[0]....
.L_70:
        /*004c*/ 	.word	0x00000070


	//   ....[1]....
        /*0050*/ 	.word	0x00000110


	//----- nvinfo : EIATTR_CBANK_PARAM_SIZE
	.align		4
.L_71:
        /*0054*/ 	.byte	0x03, 0x19
        /*0056*/ 	.short	0x0014


	//----- nvinfo : EIATTR_PARAM_CBANK
	.align		4
        /*0058*/ 	.byte	0x04, 0x0a
        /*005a*/ 	.short	(.L_73 - .L_72)
	.align		4
.L_72:
        /*005c*/ 	.word	index@(.nv.constant0._ZN36_GLOBAL__N__394930c2_4_k_cu_a9006c0a15kadd_vec_kernelILi256EEEvPfPKfi)
        /*0060*/ 	.short	0x0380
        /*0062*/ 	.short	0x0014


	//----- nvinfo : EIATTR_SW_WAR
	.align		4
.L_73:
        /*0064*/ 	.byte	0x04, 0x36
        /*0066*/ 	.short	(.L_75 - .L_74)
.L_74:
        /*0068*/ 	.word	0x00000008
.L_75:


//--------------------- .nv.info._ZN36_GLOBAL__N__394930c2_4_k_cu_a9006c0a21reduce_db_rows_kernelILi256EEEvPKfPfii --------------------------
	.section	.nv.info._ZN36_GLOBAL__N__394930c2_4_k_cu_a9006c0a21reduce_db_rows_kernelILi256EEEvPKfPfii,"",@"SHT_CUDA_INFO"
	.sectionflags	@""
	.align	4


	//----- nvinfo : EIATTR_CUDA_API_VERSION
	.align		4
        /*0000*/ 	.byte	0x04, 0x37
        /*0002*/ 	.short	(.L_77 - .L_76)
.L_76:
        /*0004*/ 	.word	0x00000082


	//----- nvinfo : EIATTR_KPARAM_INFO
	.align		4
.L_77:
        /*0008*/ 	.byte	0x04, 0x17
        /*000a*/ 	.short	(.L_79 - .L_78)
.L_78:
        /*000c*/ 	.word	0x00000000
        /*0010*/ 	.short	0x0003
        /*0012*/ 	.short	0x0014
        /*0014*/ 	.byte	0x00, 0xf0, 0x11, 0x00


	//----- nvinfo : EIATTR_KPARAM_INFO
	.align		4
.L_79:
        /*0018*/ 	.byte	0x04, 0x17
        /*001a*/ 	.short	(.L_81 - .L_80)
.L_80:
        /*001c*/ 	.word	0x00000000
        /*0020*/ 	.short	0x0002
        /*0022*/ 	.short	0x0010
        /*0024*/ 	.byte	0x00, 0xf0, 0x11, 0x00


	//----- nvinfo : EIATTR_KPARAM_INFO
	.align		4
.L_81:
        /*0028*/ 	.byte	0x04, 0x17
        /*002a*/ 	.short	(.L_83 - .L_82)
.L_82:
        /*002c*/ 	.word	0x00000000
        /*0030*/ 	.short	0x0001
        /*0032*/ 	.short	0x0008
        /*0034*/ 	.byte	0x00, 0xf5, 0x21, 0x00


	//----- nvinfo : EIATTR_KPARAM_INFO
	.align		4
.L_83:
        /*0038*/ 	.byte	0x04, 0x17
        /*003a*/ 	.short	(.L_85 - .L_84)
.L_84:
        /*003c*/ 	.word	0x00000000
        /*0040*/ 	.short	0x0000
        /*0042*/ 	.short	0x0000
        /*0044*/ 	.byte	0x00, 0xf5, 0x21, 0x00


	//----- nvinfo : EIATTR_SPARSE_MMA_MASK
	.align		4
.L_85:
        /*0048*/ 	.byte	0x03, 0x50
        /*004a*/ 	.short	0x0000


	//----- nvinfo : EIATTR_MAXREG_COUNT
	.align		4
        /*004c*/ 	.byte	0x03, 0x1b
        /*004e*/ 	.short	0x00ff


	//----- nvinfo : EIATTR_MERCURY_ISA_VERSION
	.align		4
        /*0050*/ 	.byte	0x03, 0x5f
        /*0052*/ 	.short	0x0101


	//----- nvinfo : EIATTR_VRC_CTA_INIT_COUNT
	.align		4
        /*0054*/ 	.byte	0x02, 0x4a
	.zero		1
	.zero		1


	//----- nvinfo : EIATTR_EXIT_INSTR_OFFSETS
	.align		4
        /*0058*/ 	.byte	0x04, 0x1c
        /*005a*/ 	.short	(.L_87 - .L_86)


	//   ....[0]....
.L_86:
        /*005c*/ 	.word	0x00000080


	//   ....[1]....
        /*0060*/ 	.word	0x00000250


	//----- nvinfo : EIATTR_CBANK_PARAM_SIZE
	.align		4
.L_87:
        /*0064*/ 	.byte	0x03, 0x19
        /*0066*/ 	.short	0x0018


	//----- nvinfo : EIATTR_PARAM_CBANK
	.align		4
        /*0068*/ 	.byte	0x04, 0x0a
        /*006a*/ 	.short	(.L_89 - .L_88)
	.align		4
.L_88:
        /*006c*/ 	.word	index@(.nv.constant0._ZN36_GLOBAL__N__394930c2_4_k_cu_a9006c0a21reduce_db_rows_kernelILi256EEEvPKfPfii)
        /*0070*/ 	.short	0x0380
        /*0072*/ 	.short	0x0018


	//----- nvinfo : EIATTR_SW_WAR
	.align		4
.L_89:
        /*0074*/ 	.byte	0x04, 0x36
        /*0076*/ 	.short	(.L_91 - .L_90)
.L_90:
        /*0078*/ 	.word	0x00000008
.L_91:


//--------------------- .nv.info._ZN36_GLOBAL__N__394930c2_4_k_cu_a9006c0a23add_rows_strided_kernelILi128ELi1EEEvPfPKfiiii --------------------------
	.section	.nv.info._ZN36_GLOBAL__N__394930c2_4_k_cu_a9006c0a23add_rows_strided_kernelILi128ELi1EEEvPfPKfiiii,"",@"SHT_CUDA_INFO"
	.sectionflags	@""
	.align	4


	//----- nvinfo : EIATTR_CUDA_API_VERSION
	.align		4
        /*0000*/ 	.byte	0x04, 0x37
        /*0002*/ 	.short	(.L_93 - .L_92)
.L_92:
        /*0004*/ 	.word	0x00000082


	//----- nvinfo : EIATTR_KPARAM_INFO
	.align		4
.L_93:
        /*0008*/ 	.byte	0x04, 0x17
        /*000a*/ 	.short	(.L_95 - .L_94)
.L_94:
        /*000c*/ 	.word	0x00000000
        /*0010*/ 	.short	0x0005
        /*0012*/ 	.short	0x001c
        /*0014*/ 	.byte	0x00, 0xf0, 0x11, 0x00


	//----- nvinfo : EIATTR_KPARAM_INFO
	.align		4
.L_95:
        /*0018*/ 	.byte	0x04, 0x17
        /*001a*/ 	.short	(.L_97 - .L_96)
.L_96:
        /*001c*/ 	.word	0x00000000
        /*0020*/ 	.short	0x0004
        /*0022*/ 	.short	0x0018
        /*0024*/ 	.byte	0x00, 0xf0, 0x11, 0x00


	//----- nvinfo : EIATTR_KPARAM_INFO
	.align		4
.L_97:
        /*0028*/ 	.byte	0x04, 0x17
        /*002a*/ 	.short	(.L_99 - .L_98)
.L_98:
        /*002c*/ 	.word	0x00000000
        /*0030*/ 	.short	0x0003
        /*0032*/ 	.short	0x0014
        /*0034*/ 	.byte	0x00, 0xf0, 0x11, 0x00


	//----- nvinfo : EIATTR_KPARAM_INFO
	.align		4
.L_99:
        /*0038*/ 	.byte	0x04, 0x17
        /*003a*/ 	.short	(.L_101 - .L_100)
.L_100:
        /*003c*/ 	.word	0x00000000
        /*0040*/ 	.short	0x0002
        /*0042*/ 	.short	0x0010
        /*0044*/ 	.byte	0x00, 0xf0, 0x11, 0x00


	//----- nvinfo : EIATTR_KPARAM_INFO
	.align		4
.L_101:
        /*0048*/ 	.byte	0x04, 0x17
        /*004a*/ 	.short	(.L_103 - .L_102)
.L_102:
        /*004c*/ 	.word	0x00000000
        /*0050*/ 	.short	0x0001
        /*0052*/ 	.short	0x0008
        /*0054*/ 	.byte	0x00, 0xf5, 0x21, 0x00


	//----- nvinfo : EIATTR_KPARAM_INFO
	.align		4
.L_103:
        /*0058*/ 	.byte	0x04, 0x17
        /*005a*/ 	.short	(.L_105 - .L_104)
.L_104:
        /*005c*/ 	.word	0x00000000
        /*0060*/ 	.short	0x0000
        /*0062*/ 	.short	0x0000
        /*0064*/ 	.byte	0x00, 0xf5, 0x21, 0x00


	//----- nvinfo : EIATTR_SPARSE_MMA_MASK
	.align		4
.L_105:
        /*0068*/ 	.byte	0x03, 0x50
        /*006a*/ 	.short	0x0000


	//----- nvinfo : EIATTR_MAXREG_COUNT
	.align		4
        /*006c*/ 	.byte	0x03, 0x1b
        /*006e*/ 	.short	0x00ff


	//----- nvinfo : EIATTR_MERCURY_ISA_VERSION
	.align		4
        /*0070*/ 	.byte	0x03, 0x5f
        /*0072*/ 	.short	0x0101


	//----- nvinfo : EIATTR_VRC_CTA_INIT_COUNT
	.align		4
        /*0074*/ 	.byte	0x02, 0x4a
	.zero		1
	.zero		1


	//----- nvinfo : EIATTR_EXIT_INSTR_OFFSETS
	.align		4
        /*0078*/ 	.byte	0x04, 0x1c
        /*007a*/ 	.short	(.L_107 - .L_106)


	//   ....[0]....
.L_106:
        /*007c*/ 	.word	0x000000c0


	//   ....[1]....
        /*0080*/ 	.word	0x00000230


	//----- nvinfo : EIATTR_CBANK_PARAM_SIZE
	.align		4
.L_107:
        /*0084*/ 	.byte	0x03, 0x19
        /*0086*/ 	.short	0x0020


	//----- nvinfo : EIATTR_PARAM_CBANK
	.align		4
        /*0088*/ 	.byte	0x04, 0x0a
        /*008a*/ 	.short	(.L_109 - .L_108)
	.align		4
.L_108:
        /*008c*/ 	.word	index@(.nv.constant0._ZN36_GLOBAL__N__394930c2_4_k_cu_a9006c0a23add_rows_strided_kernelILi128ELi1EEEvPfPKfiiii)
        /*0090*/ 	.short	0x0380
        /*0092*/ 	.short	0x0020


	//----- nvinfo : EIATTR_SW_WAR
	.align		4
.L_109:
        /*0094*/ 	.byte	0x04, 0x36
        /*0096*/ 	.short	(.L_111 - .L_110)
.L_110:
        /*0098*/ 	.word	0x00000008
.L_111:


//--------------------- .nv.info._ZN36_GLOBAL__N__394930c2_4_k_cu_a9006c0a22apply_dact_rows_kernelILi128ELi1EEEvPKfS2_Pfiiif --------------------------
	.section	.nv.info._ZN36_GLOBAL__N__394930c2_4_k_cu_a9006c0a22apply_dact_rows_kernelILi128ELi1EEEvPKfS2_Pfiiif,"",@"SHT_CUDA_INFO"
	.sectionflags	@""
	.align	4


	//----- nvinfo : EIATTR_CUDA_API_VERSION
	.align		4
        /*0000*/ 	.byte	0x04, 0x37
        /*0002*/ 	.short	(.L_113 - .L_112)
.L_112:
        /*0004*/ 	.word	0x00000082


	//----- nvinfo : EIATTR_KPARAM_INFO
	.align		4
.L_113:
        /*0008*/ 	.byte	0x04, 0x17
        /*000a*/ 	.short	(.L_115 - .L_114)
.L_114:
        /*000c*/ 	.word	0x00000000
        /*0010*/ 	.short	0x0006
        /*0012*/ 	.short	0x0024
        /*0014*/ 	.byte	0x00, 0xf0, 0x11, 0x00


	//----- nvinfo : EIATTR_KPARAM_INFO
	.align		4
.L_115:
        /*0018*/ 	.byte	0x04, 0x17
        /*001a*/ 	.short	(.L_117 - .L_116)
.L_116:
        /*001c*/ 	.word	0x00000000
        /*0020*/ 	.short	0x0005
        /*0022*/ 	.short	0x0020
        /*0024*/ 	.byte	0x00, 0xf0, 0x11, 0x00


	//----- nvinfo : EIATTR_KPARAM_INFO
	.align		4
.L_117:
        /*0028*/ 	.byte	0x04, 0x17
        /*002a*/ 	.short	(.L_119 - .L_118)
.L_118:
        /*002c*/ 	.word	0x00000000
        /*0030*/ 	.short	0x0004
        /*0032*/ 	.short	0x001c
        /*0034*/ 	.byte	0x00, 0xf0, 0x11, 0x00


	//----- nvinfo : EIATTR_KPARAM_INFO
	.align		4
.L_119:
        /*0038*/ 	.byte	0x04, 0x17
        /*003a*/ 	.short	(.L_121 - .L_120)
.L_120:
        /*003c*/ 	.word	0x00000000
        /*0040*/ 	.short	0x0003
        /*0042*/ 	.short	0x0018
        /*0044*/ 	.byte	0x00, 0xf0, 0x11, 0x00


	//----- nvinfo : EIATTR_KPARAM_INFO
	.align		4
.L_121:
        /*0048*/ 	.byte	0x04, 0x17
        /*004a*/ 	.short	(.L_123 - .L_122)
.L_122:
        /*004c*/ 	.word	0x00000000
        /*0050*/ 	.short	0x0002
        /*0052*/ 	.short	0x0010
        /*0054*/ 	.byte	0x00, 0xf5, 0x21, 0x00


	//----- nvinfo : EIATTR_KPARAM_INFO
	.align		4
.L_123:
        /*0058*/ 	.byte	0x04, 0x17
        /*005a*/ 	.short	(.L_125 - .L_124)
.L_124:
        /*005c*/ 	.word	0x00000000
        /*0060*/ 	.short	0x0001
        /*0062*/ 	.short	0x0008
        /*0064*/ 	.byte	0x00, 0xf5, 0x21, 0x00


	//----- nvinfo : EIATTR_KPARAM_INFO
	.align		4
.L_125:
        /*0068*/ 	.byte	0x04, 0x17
        /*006a*/ 	.short	(.L_127 - .L_126)
.L_126:
        /*006c*/ 	.word	0x00000000
        /*0070*/ 	.short	0x0000
        /*0072*/ 	.short	0x0000
        /*0074*/ 	.byte	0x00, 0xf5, 0x21, 0x00


	//----- nvinfo : EIATTR_SPARSE_MMA_MASK
	.align		4
.L_127:
        /*0078*/ 	.byte	0x03, 0x50
        /*007a*/ 	.short	0x0000


	//----- nvinfo : EIATTR_MAXREG_COUNT
	.align		4
        /*007c*/ 	.byte	0x03, 0x1b
        /*007e*/ 	.short	0x00ff


	//----- nvinfo : EIATTR_MERCURY_ISA_VERSION
	.align		4
        /*0080*/ 	.byte	0x03, 0x5f
        /*0082*/ 	.short	0x0101


	//----- nvinfo : EIATTR_VRC_CTA_INIT_COUNT
	.align		4
        /*0084*/ 	.byte	0x02, 0x4a
	.zero		1
	.zero		1


	//----- nvinfo : EIATTR_EXIT_INSTR_OFFSETS
	.align		4
        /*0088*/ 	.byte	0x04, 0x1c
        /*008a*/ 	.short	(.L_129 - .L_128)


	//   ....[0]....
.L_128:
        /*008c*/ 	.word	0x000000c0


	//   ....[1]....
        /*0090*/ 	.word	0x00000800


	//----- nvinfo : EIATTR_INDIRECT_BRANCH_TARGETS
	.align		4
.L_129:
        /*0094*/ 	.byte	0x04, 0x34
        /*0096*/ 	.short	(.L_131 - .L_130)


	//   ....[0]....
.L_130:
        /*0098*/ 	.word	.L_x_26@srel
        /*009c*/ 	.short	0x0
        /*009e*/ 	.short	0x0
        /*00a0*/ 	.word	0x3
        /*00a4*/ 	.word	.L_x_27@srel
        /*00a8*/ 	.word	.L_x_28@srel
        /*00ac*/ 	.word	.L_x_5@srel


	//   ....[1]....
        /*00b0*/ 	.word	.L_x_30@srel
        /*00b4*/ 	.short	0x0
        /*00b6*/ 	.short	0x0
        /*00b8*/ 	.word	0x4
        /*00bc*/ 	.word	.L_x_31@srel
        /*00c0*/ 	.word	.L_x_32@srel
        /*00c4*/ 	.word	.L_x_33@srel
        /*00c8*/ 	.word	.L_x_5@srel


	//----- nvinfo : EIATTR_CRS_STACK_SIZE
	.align		4
.L_131:
        /*00cc*/ 	.byte	0x04, 0x1e
        /*00ce*/ 	.short	(.L_133 - .L_132)
.L_132:
        /*00d0*/ 	.word	0x00000000


	//----- nvinfo : EIATTR_CBANK_PARAM_SIZE
	.align		4
.L_133:
        /*00d4*/ 	.byte	0x03, 0x19
        /*00d6*/ 	.short	0x0028


	//----- nvinfo : EIATTR_PARAM_CBANK
	.align		4
        /*00d8*/ 	.byte	0x04, 0x0a
        /*00da*/ 	.short	(.L_135 - .L_134)
	.align		4
.L_134:
        /*00dc*/ 	.word	index@(.nv.constant0._ZN36_GLOBAL__N__394930c2_4_k_cu_a9006c0a22apply_dact_rows_kernelILi128ELi1EEEvPKfS2_Pfiiif)
        /*00e0*/ 	.short	0x0380
        /*00e2*/ 	.short	0x0028


	//----- nvinfo : EIATTR_SW_WAR
	.align		4
.L_135:
        /*00e4*/ 	.byte	0x04, 0x36
        /*00e6*/ 	.short	(.L_137 - .L_136)
.L_136:
        /*00e8*/ 	.word	0x00000008
.L_137:


//--------------------- .nv.info._ZN36_GLOBAL__N__394930c2_4_k_cu_a9006c0a21apply_act_rows_kernelILi128ELi1EEEvPKfPfiiif --------------------------
	.section	.nv.info._ZN36_GLOBAL__N__394930c2_4_k_cu_a9006c0a21apply_act_rows_kernelILi128ELi1EEEvPKfPfiiif,"",@"SHT_CUDA_INFO"
	.sectionflags	@""
	.align	4


	//----- nvinfo : EIATTR_CUDA_API_VERSION
	.align		4
        /*0000*/ 	.byte	0x04, 0x37
        /*0002*/ 	.short	(.L_139 - .L_138)
.L_138:
        /*0004*/ 	.word	0x00000082


	//----- nvinfo : EIATTR_KPARAM_INFO
	.align		4
.L_139:
        /*0008*/ 	.byte	0x04, 0x17
        /*000a*/ 	.short	(.L_141 - .L_140)
.L_140:
        /*000c*/ 	.word	0x00000000
        /*0010*/ 	.short	0x0005
        /*0012*/ 	.short	0x001c
        /*0014*/ 	.byte	0x00, 0xf0, 0x11, 0x00


	//----- nvinfo : EIATTR_KPARAM_INFO
	.align		4
.L_141:
        /*0018*/ 	.byte	0x04, 0x17
        /*001a*/ 	.short	(.L_143 - .L_142)
.L_142:
        /*001c*/ 	.word	0x00000000
        /*0020*/ 	.short	0x0004
        /*0022*/ 	.short	0x0018
        /*0024*/ 	.byte	0x00, 0xf0, 0x11, 0x00


	//----- nvinfo : EIATTR_KPARAM_INFO
	.align		4
.L_143:
        /*0028*/ 	.byte	0x04, 0x17
        /*002a*/ 	.short	(.L_145 - .L_144)
.L_144:
        /*002c*/ 	.word	0x00000000
        /*0030*/ 	.short	0x0003
        /*0032*/ 	.short	0x0014
        /*0034*/ 	.byte	0x00, 0xf0, 0x11, 0x00


	//----- nvinfo : EIATTR_KPARAM_INFO
	.align		4
.L_145:
        /*0038*/ 	.byte	0x04, 0x17
        /*003a*/ 	.short	(.L_147 - .L_146)
.L_146:
        /*003c*/ 	.word	0x00000000
        /*0040*/ 	.short	0x0002
        /*0042*/ 	.short	0x0010
        /*0044*/ 	.byte	0x00, 0xf0, 0x11, 0x00


	//----- nvinfo : EIATTR_KPARAM_INFO
	.align		4
.L_147:
        /*0048*/ 	.byte	0x04, 0x17
        /*004a*/ 	.short	(.L_149 - .L_148)
.L_148:
        /*004c*/ 	.word	0x00000000
        /*0050*/ 	.short	0x0001
        /*0052*/ 	.short	0x0008
        /*0054*/ 	.byte	0x00, 0xf5, 0x21, 0x00


	//----- nvinfo : EIATTR_KPARAM_INFO
	.align		4
.L_149:
        /*0058*/ 	.byte	0x04, 0x17
        /*005a*/ 	.short	(.L_151 - .L_150)
.L_150:
        /*005c*/ 	.word	0x00000000
        /*0060*/ 	.short	0x0000
        /*0062*/ 	.short	0x0000
        /*0064*/ 	.byte	0x00, 0xf5, 0x21, 0x00


	//----- nvinfo : EIATTR_SPARSE_MMA_MASK
	.align		4
.L_151:
        /*0068*/ 	.byte	0x03, 0x50
        /*006a*/ 	.short	0x0000


	//----- nvinfo : EIATTR_MAXREG_COUNT
	.align		4
        /*006c*/ 	.byte	0x03, 0x1b
        /*006e*/ 	.short	0x00ff


	//----- nvinfo : EIATTR_MERCURY_ISA_VERSION
	.align		4
        /*0070*/ 	.byte	0x03, 0x5f
        /*0072*/ 	.short	0x0101


	//----- nvinfo : EIATTR_VRC_CTA_INIT_COUNT
	.align		4
        /*0074*/ 	.byte	0x02, 0x4a
	.zero		1
	.zero		1


	//----- nvinfo : EIATTR_EXIT_INSTR_OFFSETS
	.align		4
        /*0078*/ 	.byte	0x04, 0x1c
        /*007a*/ 	.short	(.L_153 - .L_152)


	//   ....[0]....
.L_152:
        /*007c*/ 	.word	0x000000c0


	//   ....[1]....
        /*0080*/ 	.word	0x00000720


	//----- nvinfo : EIATTR_INDIRECT_BRANCH_TARGETS
	.align		4
.L_153:
        /*0084*/ 	.byte	0x04, 0x34
        /*0086*/ 	.short	(.L_155 - .L_154)


	//   ....[0]....
.L_154:
        /*0088*/ 	.word	.L_x_35@srel
        /*008c*/ 	.short	0x0
        /*008e*/ 	.short	0x0
        /*0090*/ 	.word	0x3
        /*0094*/ 	.word	.L_x_36@srel
        /*0098*/ 	.word	.L_x_37@srel
        /*009c*/ 	.word	.L_x_15@srel


	//   ....[1]....
        /* <DEDUP_REMOVED lines=8> */


	//----- nvinfo : EIATTR_CRS_STACK_SIZE
	.align		4
.L_155:
        /*00bc*/ 	.byte	0x04, 0x1e
        /*00be*/ 	.short	(.L_157 - .L_156)
.L_156:
        /*00c0*/ 	.word	0x00000000


	//----- nvinfo : EIATTR_CBANK_PARAM_SIZE
	.align		4
.L_157:
        /*00c4*/ 	.byte	0x03, 0x19
        /*00c6*/ 	.short	0x0020


	//----- nvinfo : EIATTR_PARAM_CBANK
	.align		4
        /*00c8*/ 	.byte	0x04, 0x0a
        /*00ca*/ 	.short	(.L_159 - .L_158)
	.align		4
.L_158:
        /*00cc*/ 	.word	index@(.nv.constant0._ZN36_GLOBAL__N__394930c2_4_k_cu_a9006c0a21apply_act_rows_kernelILi128ELi1EEEvPKfPfiiif)
        /*00d0*/ 	.short	0x0380
        /*00d2*/ 	.short	0x0020


	//----- nvinfo : EIATTR_SW_WAR
	.align		4
.L_159:
        /*00d4*/ 	.byte	0x04, 0x36
        /*00d6*/ 	.short	(.L_161 - .L_160)
.L_160:
        /*00d8*/ 	.word	0x00000008
.L_161:


//--------------------- .nv.info._ZN36_GLOBAL__N__394930c2_4_k_cu_a9006c0a27pack_wcat_from_wx_wh_kernelEPKfS1_Pfii --------------------------
	.section	.nv.info._ZN36_GLOBAL__N__394930c2_4_k_cu_a9006c0a27pack_wcat_from_wx_wh_kernelEPKfS1_Pfii,"",@"SHT_CUDA_INFO"
	.sectionflags	@""
	.align	4


	//----- nvinfo : EIATTR_CUDA_API_VERSION
	.align		4
        /*0000*/ 	.byte	0x04, 0x37
        /*0002*/ 	.short	(.L_163 - .L_162)
.L_162:
        /*0004*/ 	.word	0x00000082


	//----- nvinfo : EIATTR_KPARAM_INFO
	.align		4
.L_163:
        /*0008*/ 	.byte	0x04, 0x17
        /*000a*/ 	.short	(.L_165 - .L_164)
.L_164:
        /*000c*/ 	.word	0x00000000
        /*0010*/ 	.short	0x0004
        /*0012*/ 	.short	0x001c
        /*0014*/ 	.byte	0x00, 0xf0, 0x11, 0x00


	//----- nvinfo : EIATTR_KPARAM_INFO
	.align		4
.L_165:
        /*0018*/ 	.byte	0x04, 0x17
        /*001a*/ 	.short	(.L_167 - .L_166)
.L_166:
        /*001c*/ 	.word	0x00000000
        /*0020*/ 	.short	0x0003
        /*0022*/ 	.short	0x0018
        /*0024*/ 	.byte	0x00, 0xf0, 0x11, 0x00


	//----- nvinfo : EIATTR_KPARAM_INFO
	.align		4
.L_167:
        /*0028*/ 	.byte	0x04, 0x17
        /*002a*/ 	.short	(.L_169 - .L_168)
.L_168:
        /*002c*/ 	.word	0x00000000
        /*0030*/ 	.short	0x0002
        /*0032*/ 	.short	0x0010
        /*0034*/ 	.byte	0x00, 0xf5, 0x21, 0x00


	//----- nvinfo : EIATTR_KPARAM_INFO
	.align		4
.L_169:
        /*0038*/ 	.byte	0x04, 0x17
        /*003a*/ 	.short	(.L_171 - .L_170)
.L_170:
        /*003c*/ 	.word	0x00000000
        /*0040*/ 	.short	0x0001
        /*0042*/ 	.short	0x0008
        /*0044*/ 	.byte	0x00, 0xf5, 0x21, 0x00


	//----- nvinfo : EIATTR_KPARAM_INFO
	.align		4
.L_171:
        /*0048*/ 	.byte	0x04, 0x17
        /*004a*/ 	.short	(.L_173 - .L_172)
.L_172:
        /*004c*/ 	.word	0x00000000
        /*0050*/ 	.short	0x0000
        /*0052*/ 	.short	0x0000
        /*0054*/ 	.byte	0x00, 0xf5, 0x21, 0x00


	//----- nvinfo : EIATTR_SPARSE_MMA_MASK
	.align		4
.L_173:
        /*0058*/ 	.byte	0x03, 0x50
        /*005a*/ 	.short	0x0000


	//----- nvinfo : EIATTR_MAXREG_COUNT
	.align		4
        /*005c*/ 	.byte	0x03, 0x1b
        /*005e*/ 	.short	0x00ff


	//----- nvinfo : EIATTR_MERCURY_ISA_VERSION
	.align		4
        /*0060*/ 	.byte	0x03, 0x5f
        /*0062*/ 	.short	0x0101


	//----- nvinfo : EIATTR_VRC_CTA_INIT_COUNT
	.align		4
        /*0064*/ 	.byte	0x02, 0x4a
	.zero		1
	.zero		1


	//----- nvinfo : EIATTR_EXIT_INSTR_OFFSETS
	.align		4
        /*0068*/ 	.byte	0x04, 0x1c
        /*006a*/ 	.short	(.L_175 - .L_174)


	//   ....[0]....
.L_174:
        /*006c*/ 	.word	0x000000b0


	//   ....[1]....
        /*0070*/ 	.word	0x000001f0


	//   ....[2]....
        /*0074*/ 	.word	0x00000220


	//   ....[3]....
        /*0078*/ 	.word	0x00000320


	//----- nvinfo : EIATTR_CRS_STACK_SIZE
	.align		4
.L_175:
        /*007c*/ 	.byte	0x04, 0x1e
        /*007e*/ 	.short	(.L_177 - .L_176)
.L_176:
        /*0080*/ 	.word	0x00000000


	//----- nvinfo : EIATTR_CBANK_PARAM_SIZE
	.align		4
.L_177:
        /*0084*/ 	.byte	0x03, 0x19
        /*0086*/ 	.short	0x0020


	//----- nvinfo : EIATTR_PARAM_CBANK
	.align		4
        /*0088*/ 	.byte	0x04, 0x0a
        /*008a*/ 	.short	(.L_179 - .L_178)
	.align		4
.L_178:
        /*008c*/ 	.word	index@(.nv.constant0._ZN36_GLOBAL__N__394930c2_4_k_cu_a9006c0a27pack_wcat_from_wx_wh_kernelEPKfS1_Pfii)
        /*0090*/ 	.short	0x0380
        /*0092*/ 	.short	0x0020


	//----- nvinfo : EIATTR_SW_WAR
	.align		4
.L_179:
        /*0094*/ 	.byte	0x04, 0x36
        /*0096*/ 	.short	(.L_181 - .L_180)
.L_180:
        /*0098*/ 	.word	0x00000008
.L_181:


//--------------------- .nv.callgraph             --------------------------
	.section	.nv.callgraph,"",@"SHT_CUDA_CALLGRAPH"
	.align	4
	.sectionentsize	8
	.align		4
        /*0000*/ 	.word	0x00000000
	.align		4
        /*0004*/ 	.word	0xffffffff
	.align		4
        /*0008*/ 	.word	0x00000000
	.align		4
        /*000c*/ 	.word	0xfffffffe
	.align		4
        /*0010*/ 	.word	0x00000000
	.align		4
        /*0014*/ 	.word	0xfffffffd
	.align		4
        /*0018*/ 	.word	0x00000000
	.align		4
        /*001c*/ 	.word	0xfffffffc


//--------------------- .nv.constant2._ZN36_GLOBAL__N__394930c2_4_k_cu_a9006c0a22apply_dact_rows_kernelILi128ELi1EEEvPKfS2_Pfiiif --------------------------
	.section	.nv.constant2._ZN36_GLOBAL__N__394930c2_4_k_cu_a9006c0a22apply_dact_rows_kernelILi128ELi1EEEvPKfS2_Pfiiif,"a",@progbits
	.sectionflags	@""
	.align	4
.nv.constant2._ZN36_GLOBAL__N__394930c2_4_k_cu_a9006c0a22apply_dact_rows_kernelILi128ELi1EEEvPKfS2_Pfiiif:
        /*0000*/ 	.byte	0x90, 0x02, 0x00, 0x00, 0x50, 0x02, 0x00, 0x00, 0xc0, 0x07, 0x00, 0x00, 0x20, 0x05, 0x00, 0x00
        /*0010*/ 	.byte	0x90, 0x06, 0x00, 0x00, 0x20, 0x03, 0x00, 0x00, 0xc0, 0x07, 0x00, 0x00


//--------------------- .nv.constant2._ZN36_GLOBAL__N__394930c2_4_k_cu_a9006c0a21apply_act_rows_kernelILi128ELi1EEEvPKfPfiiif --------------------------
	.section	.nv.constant2._ZN36_GLOBAL__N__394930c2_4_k_cu_a9006c0a21apply_act_rows_kernelILi128ELi1EEEvPKfPfiiif,"a",@progbits
	.sectionflags	@""
	.align	4
.nv.constant2._ZN36_GLOBAL__N__394930c2_4_k_cu_a9006c0a21apply_act_rows_kernelILi128ELi1EEEvPKfPfiiif:
        /*0000*/ 	.byte	0x60, 0x02, 0x00, 0x00, 0x20, 0x02, 0x00, 0x00, 0xe0, 0x06, 0x00, 0x00, 0x70, 0x04, 0x00, 0x00
        /*0010*/ 	.byte	0xc0, 0x05, 0x00, 0x00, 0xe0, 0x02, 0x00, 0x00, 0xe0, 0x06, 0x00, 0x00


//--------------------- .text._ZN36_GLOBAL__N__394930c2_4_k_cu_a9006c0a16transpose_kernelILi256EEEvPKfPfii --------------------------
	.section	.text._ZN36_GLOBAL__N__394930c2_4_k_cu_a9006c0a16transpose_kernelILi256EEEvPKfPfii,"ax",@progbits
	.align	128
.text._ZN36_GLOBAL__N__394930c2_4_k_cu_a9006c0a16transpose_kernelILi256EEEvPKfPfii:
        .type           _ZN36_GLOBAL__N__394930c2_4_k_cu_a9006c0a16transpose_kernelILi256EEEvPKfPfii,@function
        .size           _ZN36_GLOBAL__N__394930c2_4_k_cu_a9006c0a16transpose_kernelILi256EEEvPKfPfii,(.L_x_44 - _ZN36_GLOBAL__N__394930c2_4_k_cu_a9006c0a16transpose_kernelILi256EEEvPKfPfii)
        .other          _ZN36_GLOBAL__N__394930c2_4_k_cu_a9006c0a16transpose_kernelILi256EEEvPKfPfii,@"STO_CUDA_ENTRY STV_DEFAULT"
_ZN36_GLOBAL__N__394930c2_4_k_cu_a9006c0a16transpose_kernelILi256EEEvPKfPfii:
[----:B------:R-:W-:Y:S01]  /*0000*/  LDC R1, c[0x0][0x37c] ;  /* 0x0000df00ff017b82 */ /* 0x000fe20000000800 */
[----:B------:R-:W0:Y:S07]  /*0010*/  S2R R5, SR_TID.X ;  /* 0x0000000000057919 */ /* 0x000e2e0000002100 */
[----:B------:R-:W0:Y:S08]  /*0020*/  S2UR UR4, SR_CTAID.X ;  /* 0x00000000000479c3 */ /* 0x000e300000002500 */
[----:B------:R-:W0:Y:S08]  /*0030*/  LDC R6, c[0x0][0x360] ;  /* 0x0000d800ff067b82 */ /* 0x000e300000000800 */
[----:B------:R-:W1:Y:S01]  /*0040*/  LDC.64 R2, c[0x0][0x390] ;  /* 0x0000e400ff027b82 */ /* 0x000e620000000a00 */
[----:B0-----:R-:W-:-:S02]  /*0050*/  IMAD R6, R6, UR4, R5 ;  /* 0x0000000406067c24 */ /* 0x001fc4000f8e0205 */
[----:B-1----:R-:W-:-:S05]  /*0060*/  IMAD R5, R3, R2, RZ ;  /* 0x0000000203057224 */ /* 0x002fca00078e02ff */
[----:B------:R-:W-:-:S13]  /*0070*/  ISETP.GE.AND P0, PT, R6, R5, PT ;  /* 0x000000050600720c */ /* 0x000fda0003f06270 */
[----:B------:R-:W-:Y:S05]  /*0080*/  @P0 EXIT ;  /* 0x000000000000094d */ /* 0x000fea0003800000 */
[----:B------:R-:W-:Y:S01]  /*0090*/  IABS R7, R3 ;  /* 0x0000000300077213 */ /* 0x000fe20000000000 */
[----:B------:R-:W0:Y:S03]  /*00a0*/  LDCU.128 UR8, c[0x0][0x380] ;  /* 0x00007000ff0877ac */ /* 0x000e260008000c00 */
[----:B------:R-:W1:Y:S01]  /*00b0*/  I2F.RP R0, R7 ;  /* 0x0000000700007306 */ /* 0x000e620000209400 */
[----:B------:R-:W2:Y:S07]  /*00c0*/  LDCU.64 UR4, c[0x0][0x358] ;  /* 0x00006b00ff0477ac */ /* 0x000eae0008000a00 */
[----:B-1----:R-:W1:Y:S02]  /*00d0*/  MUFU.RCP R0, R0 ;  /* 0x0000000000007308 */ /* 0x002e640000001000 */
[----:B-1----:R-:W-:-:S06]  /*00e0*/  VIADD R4, R0, 0xffffffe ;  /* 0x0ffffffe00047836 */ /* 0x002fcc0000000000 */
[----:B------:R1:W3:Y:S02]  /*00f0*/  F2I.FTZ.U32.TRUNC.NTZ R5, R4 ;  /* 0x0000000400057305 */ /* 0x0002e4000021f000 */
[----:B-1----:R-:W-:Y:S02]  /*0100*/  HFMA2 R4, -RZ, RZ, 0, 0 ;  /* 0x00000000ff047431 */ /* 0x002fe400000001ff */
[----:B---3--:R-:W-:-:S04]  /*0110*/  IMAD.MOV R8, RZ, RZ, -R5 ;  /* 0x000000ffff087224 */ /* 0x008fc800078e0a05 */
[----:B------:R-:W-:Y:S01]  /*0120*/  IMAD R9, R8, R7, RZ ;  /* 0x0000000708097224 */ /* 0x000fe200078e02ff */
[----:B------:R-:W-:-:S03]  /*0130*/  IABS R8, R6 ;  /* 0x0000000600087213 */ /* 0x000fc60000000000 */
[----:B------:R-:W-:-:S06]  /*0140*/  IMAD.HI.U32 R5, R5, R9, R4 ;  /* 0x0000000905057227 */ /* 0x000fcc00078e0004 */
[----:B------:R-:W-:-:S04]  /*0150*/  IMAD.HI.U32 R5, R5, R8, RZ ;  /* 0x0000000805057227 */ /* 0x000fc800078e00ff */
[----:B------:R-:W-:-:S04]  /*0160*/  IMAD.MOV R0, RZ, RZ, -R5 ;  /* 0x000000ffff007224 */ /* 0x000fc800078e0a05 */
[----:B------:R-:W-:-:S05]  /*0170*/  IMAD R0, R7, R0, R8 ;  /* 0x0000000007007224 */ /* 0x000fca00078e0208 */
[----:B------:R-:W-:-:S13]  /*0180*/  ISETP.GT.U32.AND P2, PT, R7, R0, PT ;  /* 0x000000000700720c */ /* 0x000fda0003f44070 */
[----:B------:R-:W-:Y:S01]  /*0190*/  @!P2 IMAD.IADD R0, R0, 0x1, -R7 ;  /* 0x000000010000a824 */ /* 0x000fe200078e0a07 */
[----:B------:R-:W-:Y:S02]  /*01a0*/  @!P2 IADD3 R5, PT, PT, R5, 0x1, RZ ;  /* 0x000000010505a810 */ /* 0x000fe40007ffe0ff */
[----:B------:R-:W-:Y:S02]  /*01b0*/  ISETP.NE.AND P2, PT, R3, RZ, PT ;  /* 0x000000ff0300720c */ /* 0x000fe40003f45270 */
[----:B------:R-:W-:Y:S02]  /*01c0*/  ISETP.GE.U32.AND P0, PT, R0, R7, PT ;  /* 0x000000070000720c */ /* 0x000fe40003f06070 */
[----:B------:R-:W-:-:S04]  /*01d0*/  LOP3.LUT R0, R6, R3, RZ, 0x3c, !PT ;  /* 0x0000000306007212 */ /* 0x000fc800078e3cff */
[----:B------:R-:W-:-:S07]  /*01e0*/  ISETP.GE.AND P1, PT, R0, RZ, PT ;  /* 0x000000ff0000720c */ /* 0x000fce0003f26270 */
[----:B------:R-:W-:-:S04]  /*01f0*/  @P0 VIADD R5, R5, 0x1 ;  /* 0x0000000105050836 */ /* 0x000fc80000000000 */
[----:B------:R-:W-:-:S05]  /*0200*/  IMAD.MOV.U32 R11, RZ, RZ, R5 ;  /* 0x000000ffff0b7224 */ /* 0x000fca00078e0005 */
[----:B------:R-:W-:Y:S02]  /*0210*/  @!P1 IADD3 R11, PT, PT, -R11, RZ, RZ ;  /* 0x000000ff0b0b9210 */ /* 0x000fe40007ffe1ff */
[----:B------:R-:W-:-:S05]  /*0220*/  @!P2 LOP3.LUT R11, RZ, R3, RZ, 0x33, !PT ;  /* 0x00000003ff0ba212 */ /* 0x000fca00078e33ff */
[----:B------:R-:W-:-:S04]  /*0230*/  IMAD.MOV R7, RZ, RZ, -R11 ;  /* 0x000000ffff077224 */ /* 0x000fc800078e0a0b */
[----:B------:R-:W-:-:S05]  /*0240*/  IMAD R6, R3, R7, R6 ;  /* 0x0000000703067224 */ /* 0x000fca00078e0206 */
[----:B------:R-:W-:-:S03]  /*0250*/  SHF.R.S32.HI R7, RZ, 0x1f, R6 ;  /* 0x0000001fff077819 */ /* 0x000fc60000011406 */
[----:B------:R-:W-:-:S03]  /*0260*/  IMAD.WIDE R4, R11, R3, R6 ;  /* 0x000000030b047225 */ /* 0x000fc600078e0206 */
[----:B0-----:R-:W-:-:S04]  /*0270*/  LEA R8, P0, R4, UR8, 0x2 ;  /* 0x0000000804087c11 */ /* 0x001fc8000f8010ff */
[----:B------:R-:W-:-:S06]  /*0280*/  LEA.HI.X R9, R4, UR9, R5, 0x2, P0 ;  /* 0x0000000904097c11 */ /* 0x000fcc00080f1405 */
[----:B--2---:R-:W2:Y:S01]  /*0290*/  LDG.E.CONSTANT R9, desc[UR4][R8.64] ;  /* 0x0000000408097981 */ /* 0x004ea2000c1e9900 */
[----:B------:R-:W-:Y:S02]  /*02a0*/  SHF.R.S32.HI R5, RZ, 0x1f, R11 ;  /* 0x0000001fff057819 */ /* 0x000fe4000001140b */
[----:B------:R-:W-:-:S05]  /*02b0*/  MOV R4, R11 ;  /* 0x0000000b00047202 */ /* 0x000fca0000000f00 */
[----:B------:R-:W-:-:S03]  /*02c0*/  IMAD.WIDE R2, R6, R2, R4 ;  /* 0x0000000206027225 */ /* 0x000fc600078e0204 */
[----:B------:R-:W-:-:S04]  /*02d0*/  LEA R4, P0, R2, UR10, 0x2 ;  /* 0x0000000a02047c11 */ /* 0x000fc8000f8010ff */
[----:B------:R-:W-:-:S05]  /*02e0*/  LEA.HI.X R5, R2, UR11, R3, 0x2, P0 ;  /* 0x0000000b02057c11 */ /* 0x000fca00080f1403 */
[----:B--2---:R-:W-:Y:S01]  /*02f0*/  STG.E desc[UR4][R4.64], R9 ;  /* 0x0000000904007986 */ /* 0x004fe2000c101904 */
[----:B------:R-:W-:Y:S05]  /*0300*/  EXIT ;  /* 0x000000000000794d */ /* 0x000fea0003800000 */
.L_x_0:
[----:B------:R-:W-:-:S00]  /*0310*/  BRA `(.L_x_0) ;  /* 0xfffffffc00fc7947 */ /* 0x000fc0000383ffff */
[----:B------:R-:W-:-:S00]  /*0320*/  NOP ;  /* 0x0000000000007918 */ /* 0x000fc00000000000 */
        /* <DEDUP_REMOVED lines=13> */
.L_x_44:


//--------------------- .text._ZN36_GLOBAL__N__394930c2_4_k_cu_a9006c0a15kadd_vec_kernelILi256EEEvPfPKfi --------------------------
	.section	.text._ZN36_GLOBAL__N__394930c2_4_k_cu_a9006c0a15kadd_vec_kernelILi256EEEvPfPKfi,"ax",@progbits
	.align	128
.text._ZN36_GLOBAL__N__394930c2_4_k_cu_a9006c0a15kadd_vec_kernelILi256EEEvPfPKfi:
        .type           _ZN36_GLOBAL__N__394930c2_4_k_cu_a9006c0a15kadd_vec_kernelILi256EEEvPfPKfi,@function
        .size           _ZN36_GLOBAL__N__394930c2_4_k_cu_a9006c0a15kadd_vec_kernelILi256EEEvPfPKfi,(.L_x_45 - _ZN36_GLOBAL__N__394930c2_4_k_cu_a9006c0a15kadd_vec_kernelILi256EEEvPfPKfi)
        .other          _ZN36_GLOBAL__N__394930c2_4_k_cu_a9006c0a15kadd_vec_kernelILi256EEEvPfPKfi,@"STO_CUDA_ENTRY STV_DEFAULT"
_ZN36_GLOBAL__N__394930c2_4_k_cu_a9006c0a15kadd_vec_kernelILi256EEEvPfPKfi:
[----:B------:R-:W-:Y:S01]  /*0000*/  LDC R1, c[0x0][0x37c] ;  /* 0x0000df00ff017b82 */ /* 0x000fe20000000800 */
[----:B------:R-:W0:Y:S07]  /*0010*/  S2R R0, SR_TID.X ;  /* 0x0000000000007919 */ /* 0x000e2e0000002100 */
[----:B------:R-:W0:Y:S01]  /*0020*/  S2UR UR4, SR_CTAID.X ;  /* 0x00000000000479c3 */ /* 0x000e220000002500 */
[----:B------:R-:W1:Y:S07]  /*0030*/  LDCU UR5, c[0x0][0x390] ;  /* 0x00007200ff0577ac */ /* 0x000e6e0008000800 */
[----:B------:R-:W0:Y:S02]  /*0040*/  LDC R7, c[0x0][0x360] ;  /* 0x0000d800ff077b82 */ /* 0x000e240000000800 */
[----:B0-----:R-:W-:-:S05]  /*0050*/  IMAD R7, R7, UR4, R0 ;  /* 0x0000000407077c24 */ /* 0x001fca000f8e0200 */
[----:B-1----:R-:W-:-:S13]  /*0060*/  ISETP.GE.AND P0, PT, R7, UR5, PT ;  /* 0x0000000507007c0c */ /* 0x002fda000bf06270 */
[----:B------:R-:W-:Y:S05]  /*0070*/  @P0 EXIT ;  /* 0x000000000000094d */ /* 0x000fea0003800000 */
[----:B------:R-:W0:Y:S01]  /*0080*/  LDC.64 R2, c[0x0][0x388] ;  /* 0x0000e200ff027b82 */ /* 0x000e220000000a00 */
[----:B------:R-:W1:Y:S07]  /*0090*/  LDCU.64 UR4, c[0x0][0x358] ;  /* 0x00006b00ff0477ac */ /* 0x000e6e0008000a00 */
[----:B------:R-:W2:Y:S01]  /*00a0*/  LDC.64 R4, c[0x0][0x380] ;  /* 0x0000e000ff047b82 */ /* 0x000ea20000000a00 */
[----:B0-----:R-:W-:-:S06]  /*00b0*/  IMAD.WIDE R2, R7, 0x4, R2 ;  /* 0x0000000407027825 */ /* 0x001fcc00078e0202 */
[----:B-1----:R-:W3:Y:S01]  /*00c0*/  LDG.E.CONSTANT R2, desc[UR4][R2.64] ;  /* 0x0000000402027981 */ /* 0x002ee2000c1e9900 */
[----:B--2---:R-:W-:-:S05]  /*00d0*/  IMAD.WIDE R4, R7, 0x4, R4 ;  /* 0x0000000407047825 */ /* 0x004fca00078e0204 */
[----:B------:R-:W3:Y:S02]  /*00e0*/  LDG.E R7, desc[UR4][R4.64] ;  /* 0x0000000404077981 */ /* 0x000ee4000c1e1900 */
[----:B---3--:R-:W-:-:S05]  /*00f0*/  FADD R7, R2, R7 ;  /* 0x0000000702077221 */ /* 0x008fca0000000000 */
[----:B------:R-:W-:Y:S01]  /*0100*/  STG.E desc[UR4][R4.64], R7 ;  /* 0x0000000704007986 */ /* 0x000fe2000c101904 */
[----:B------:R-:W-:Y:S05]  /*0110*/  EXIT ;  /* 0x000000000000794d */ /* 0x000fea0003800000 */
.L_x_1:
        /* <DEDUP_REMOVED lines=14> */
.L_x_45:


//--------------------- .text._ZN36_GLOBAL__N__394930c2_4_k_cu_a9006c0a21reduce_db_rows_kernelILi256EEEvPKfPfii --------------------------
	.section	.text._ZN36_GLOBAL__N__394930c2_4_k_cu_a9006c0a21reduce_db_rows_kernelILi256EEEvPKfPfii,"ax",@progbits
	.align	128
.text._ZN36_GLOBAL__N__394930c2_4_k_cu_a9006c0a21reduce_db_rows_kernelILi256EEEvPKfPfii:
        .type           _ZN36_GLOBAL__N__394930c2_4_k_cu_a9006c0a21reduce_db_rows_kernelILi256EEEvPKfPfii,@function
        .size           _ZN36_GLOBAL__N__394930c2_4_k_cu_a9006c0a21reduce_db_rows_kernelILi256EEEvPKfPfii,(.L_x_46 - _ZN36_GLOBAL__N__394930c2_4_k_cu_a9006c0a21reduce_db_rows_kernelILi256EEEvPKfPfii)
        .other          _ZN36_GLOBAL__N__394930c2_4_k_cu_a9006c0a21reduce_db_rows_kernelILi256EEEvPKfPfii,@"STO_CUDA_ENTRY STV_DEFAULT"
_ZN36_GLOBAL__N__394930c2_4_k_cu_a9006c0a21reduce_db_rows_kernelILi256EEEvPKfPfii:
        /* <DEDUP_REMOVED lines=9> */
[----:B------:R-:W0:Y:S01]  /*0090*/  LDC.64 R4, c[0x0][0x380] ;  /* 0x0000e000ff047b82 */ /* 0x000e220000000a00 */
[----:B------:R-:W1:Y:S01]  /*00a0*/  LDCU.64 UR4, c[0x0][0x358] ;  /* 0x00006b00ff0477ac */ /* 0x000e620008000a00 */
[----:B0-----:R-:W-:-:S05]  /*00b0*/  IMAD.WIDE R4, R9, 0x4, R4 ;  /* 0x0000000409047825 */ /* 0x001fca00078e0204 */
[----:B-1----:R0:W2:Y:S01]  /*00c0*/  LDG.E.CONSTANT R11, desc[UR4][R4.64] ;  /* 0x00000004040b7981 */ /* 0x0020a2000c1e9900 */
[----:B------:R-:W-:Y:S02]  /*00d0*/  IABS R13, R3 ;  /* 0x00000003000d7213 */ /* 0x000fe40000000000 */
[----:B------:R-:W-:Y:S02]  /*00e0*/  ISETP.GE.AND P2, PT, R9, RZ, PT ;  /* 0x000000ff0900720c */ /* 0x000fe40003f46270 */
[----:B------:R-:W1:Y:S01]  /*00f0*/  I2F.RP R0, R13 ;  /* 0x0000000d00007306 */ /* 0x000e620000209400 */
[----:B0-----:R-:W0:Y:S07]  /*0100*/  LDC.64 R4, c[0x0][0x388] ;  /* 0x0000e200ff047b82 */ /* 0x001e2e0000000a00 */
[----:B-1----:R-:W1:Y:S02]  /*0110*/  MUFU.RCP R0, R0 ;  /* 0x0000000000007308 */ /* 0x002e640000001000 */
[----:B-1----:R-:W-:-:S06]  /*0120*/  IADD3 R6, PT, PT, R0, 0xffffffe, RZ ;  /* 0x0ffffffe00067810 */ /* 0x002fcc0007ffe0ff */
[----:B------:R1:W3:Y:S02]  /*0130*/  F2I.FTZ.U32.TRUNC.NTZ R7, R6 ;  /* 0x0000000600077305 */ /* 0x0002e4000021f000 */
[----:B-1----:R-:W-:Y:S01]  /*0140*/  IMAD.MOV.U32 R6, RZ, RZ, RZ ;  /* 0x000000ffff067224 */ /* 0x002fe200078e00ff */
[----:B---3--:R-:W-:-:S05]  /*0150*/  IADD3 R2, PT, PT, RZ, -R7, RZ ;  /* 0x80000007ff027210 */ /* 0x008fca0007ffe0ff */
[----:B------:R-:W-:Y:S01]  /*0160*/  IMAD R15, R2, R13, RZ ;  /* 0x0000000d020f7224 */ /* 0x000fe200078e02ff */
[----:B------:R-:W-:-:S03]  /*0170*/  IABS R2, R9 ;  /* 0x0000000900027213 */ /* 0x000fc60000000000 */
[----:B------:R-:W-:-:S06]  /*0180*/  IMAD.HI.U32 R7, R7, R15, R6 ;  /* 0x0000000f07077227 */ /* 0x000fcc00078e0006 */
[----:B------:R-:W-:-:S05]  /*0190*/  IMAD.HI.U32 R7, R7, R2, RZ ;  /* 0x0000000207077227 */ /* 0x000fca00078e00ff */
[----:B------:R-:W-:-:S05]  /*01a0*/  IADD3 R7, PT, PT, -R7, RZ, RZ ;  /* 0x000000ff07077210 */ /* 0x000fca0007ffe1ff */
[----:B------:R-:W-:-:S05]  /*01b0*/  IMAD R0, R13, R7, R2 ;  /* 0x000000070d007224 */ /* 0x000fca00078e0202 */
[----:B------:R-:W-:-:S13]  /*01c0*/  ISETP.GT.U32.AND P0, PT, R13, R0, PT ;  /* 0x000000000d00720c */ /* 0x000fda0003f04070 */
[----:B------:R-:W-:Y:S01]  /*01d0*/  @!P0 IMAD.IADD R0, R0, 0x1, -R13 ;  /* 0x0000000100008824 */ /* 0x000fe200078e0a0d */
[----:B------:R-:W-:-:S04]  /*01e0*/  ISETP.NE.AND P0, PT, R3, RZ, PT ;  /* 0x000000ff0300720c */ /* 0x000fc80003f05270 */
[----:B------:R-:W-:-:S13]  /*01f0*/  ISETP.GT.U32.AND P1, PT, R13, R0, PT ;  /* 0x000000000d00720c */ /* 0x000fda0003f24070 */
[----:B------:R-:W-:-:S05]  /*0200*/  @!P1 IADD3 R0, PT, PT, R0, -R13, RZ ;  /* 0x8000000d00009210 */ /* 0x000fca0007ffe0ff */
[----:B------:R-:W-:Y:S01]  /*0210*/  @!P2 IMAD.MOV R0, RZ, RZ, -R0 ;  /* 0x000000ffff00a224 */ /* 0x000fe200078e0a00 */
[----:B------:R-:W-:-:S05]  /*0220*/  @!P0 LOP3.LUT R0, RZ, R3, RZ, 0x33, !PT ;  /* 0x00000003ff008212 */ /* 0x000fca00078e33ff */
[----:B0-----:R-:W-:-:S05]  /*0230*/  IMAD.WIDE R2, R0, 0x4, R4 ;  /* 0x0000000400027825 */ /* 0x001fca00078e0204 */
[----:B--2---:R-:W-:Y:S01]  /*0240*/  REDG.E.ADD.F32.FTZ.RN.STRONG.GPU desc[UR4][R2.64], R11 ;  /* 0x0000000b020079a6 */ /* 0x004fe2000c12f304 */
[----:B------:R-:W-:Y:S05]  /*0250*/  EXIT ;  /* 0x000000000000794d */ /* 0x000fea0003800000 */
.L_x_2:
        /* <DEDUP_REMOVED lines=10> */
.L_x_46:


//--------------------- .text._ZN36_GLOBAL__N__394930c2_4_k_cu_a9006c0a23add_rows_strided_kernelILi128ELi1EEEvPfPKfiiii --------------------------
	.section	.text._ZN36_GLOBAL__N__394930c2_4_k_cu_a9006c0a23add_rows_strided_kernelILi128ELi1EEEvPfPKfiiii,"ax",@progbits
	.align	128
.text._ZN36_GLOBAL__N__394930c2_4_k_cu_a9006c0a23add_rows_strided_kernelILi128ELi1EEEvPfPKfiiii:
        .type           _ZN36_GLOBAL__N__394930c2_4_k_cu_a9006c0a23add_rows_strided_kernelILi128ELi1EEEvPfPKfiiii,@function
        .size           _ZN36_GLOBAL__N__394930c2_4_k_cu_a9006c0a23add_rows_strided_kernelILi128ELi1EEEvPfPKfiiii,(.L_x_47 - _ZN36_GLOBAL__N__394930c2_4_k_cu_a9006c0a23add_rows_strided_kernelILi128ELi1EEEvPfPKfiiii)
        .other          _ZN36_GLOBAL__N__394930c2_4_k_cu_a9006c0a23add_rows_strided_kernelILi128ELi1EEEvPfPKfiiii,@"STO_CUDA_ENTRY STV_DEFAULT"
_ZN36_GLOBAL__N__394930c2_4_k_cu_a9006c0a23add_rows_strided_kernelILi128ELi1EEEvPfPKfiiii:
[----:B------:R-:W-:Y:S01]  /*0000*/  LDC R1, c[0x0][0x37c] ;  /* 0x0000df00ff017b82 */ /* 0x000fe20000000800 */
[----:B------:R-:W0:Y:S07]  /*0010*/  S2R R9, SR_TID.X ;  /* 0x0000000000097919 */ /* 0x000e2e0000002100 */
[----:B------:R-:W0:Y:S01]  /*0020*/  S2UR UR4, SR_CTAID.X ;  /* 0x00000000000479c3 */ /* 0x000e220000002500 */
[----:B------:R-:W1:Y:S01]  /*0030*/  LDCU.64 UR6, c[0x0][0x390] ;  /* 0x00007200ff0677ac */ /* 0x000e620008000a00 */
[----:B------:R-:W2:Y:S06]  /*0040*/  S2R R0, SR_TID.Y ;  /* 0x0000000000007919 */ /* 0x000eac0000002200 */
[----:B------:R-:W0:Y:S08]  /*0050*/  LDC R8, c[0x0][0x360] ;  /* 0x0000d800ff087b82 */ /* 0x000e300000000800 */
[----:B------:R-:W2:Y:S08]  /*0060*/  S2UR UR5, SR_CTAID.Y ;  /* 0x00000000000579c3 */ /* 0x000eb00000002600 */
[----:B------:R-:W2:Y:S01]  /*0070*/  LDC R3, c[0x0][0x364] ;  /* 0x0000d900ff037b82 */ /* 0x000ea20000000800 */
[----:B0-----:R-:W-:-:S05]  /*0080*/  IMAD R8, R8, UR4, R9 ;  /* 0x0000000408087c24 */ /* 0x001fca000f8e0209 */
[----:B-1----:R-:W-:Y:S01]  /*0090*/  ISETP.GE.AND P0, PT, R8, UR7, PT ;  /* 0x0000000708007c0c */ /* 0x002fe2000bf06270 */
[----:B--2---:R-:W-:-:S05]  /*00a0*/  IMAD R3, R3, UR5, R0 ;  /* 0x0000000503037c24 */ /* 0x004fca000f8e0200 */
[----:B------:R-:W-:-:S13]  /*00b0*/  ISETP.GE.OR P0, PT, R3, UR6, P0 ;  /* 0x0000000603007c0c */ /* 0x000fda0008706670 */
[----:B------:R-:W-:Y:S05]  /*00c0*/  @P0 EXIT ;  /* 0x000000000000094d */ /* 0x000fea0003800000 */
[----:B------:R-:W0:Y:S01]  /*00d0*/  LDC.64 R6, c[0x0][0x398] ;  /* 0x0000e600ff067b82 */ /* 0x000e220000000a00 */
[----:B------:R-:W1:Y:S01]  /*00e0*/  LDCU.128 UR8, c[0x0][0x380] ;  /* 0x00007000ff0877ac */ /* 0x000e620008000c00 */
[----:B------:R-:W-:Y:S01]  /*00f0*/  SHF.R.S32.HI R9, RZ, 0x1f, R8 ;  /* 0x0000001fff097819 */ /* 0x000fe20000011408 */
[----:B------:R-:W-:Y:S01]  /*0100*/  USHF.R.S32.HI UR6, URZ, 0x1f, UR7 ;  /* 0x0000001fff067899 */ /* 0x000fe20008011407 */
[----:B------:R-:W2:Y:S05]  /*0110*/  LDCU.64 UR4, c[0x0][0x358] ;  /* 0x00006b00ff0477ac */ /* 0x000eaa0008000a00 */
[----:B------:R-:W-:Y:S01]  /*0120*/  IMAD R11, R3, UR6, RZ ;  /* 0x00000006030b7c24 */ /* 0x000fe2000f8e02ff */
[----:B0-----:R-:W-:-:S02]  /*0130*/  IADD3 R4, P0, PT, R8, R7, RZ ;  /* 0x0000000708047210 */ /* 0x001fc40007f1e0ff */
[----:B------:R-:W-:Y:S02]  /*0140*/  SHF.R.S32.HI R0, RZ, 0x1f, R6 ;  /* 0x0000001fff007819 */ /* 0x000fe40000011406 */
[----:B------:R-:W-:Y:S01]  /*0150*/  LEA.HI.X.SX32 R5, R7, R9, 0x1, P0 ;  /* 0x0000000907057211 */ /* 0x000fe200000f0eff */
[----:B------:R-:W-:-:S04]  /*0160*/  IMAD.WIDE.U32 R8, R3, UR7, R8 ;  /* 0x0000000703087c25 */ /* 0x000fc8000f8e0008 */
[----:B------:R-:W-:Y:S01]  /*0170*/  IMAD.WIDE.U32 R4, R3, R6, R4 ;  /* 0x0000000603047225 */ /* 0x000fe200078e0004 */
[----:B-1----:R-:W-:-:S03]  /*0180*/  LEA R2, P1, R8, UR8, 0x2 ;  /* 0x0000000808027c11 */ /* 0x002fc6000f8210ff */
[----:B------:R-:W-:Y:S01]  /*0190*/  IMAD R7, R0, R3, RZ ;  /* 0x0000000300077224 */ /* 0x000fe200078e02ff */
[----:B------:R-:W-:Y:S01]  /*01a0*/  LEA R6, P0, R4, UR10, 0x2 ;  /* 0x0000000a04067c11 */ /* 0x000fe2000f8010ff */
[----:B------:R-:W-:Y:S02]  /*01b0*/  IMAD.IADD R3, R9, 0x1, R11 ;  /* 0x0000000109037824 */ /* 0x000fe400078e020b */
[----:B------:R-:W-:-:S03]  /*01c0*/  IMAD.IADD R5, R5, 0x1, R7 ;  /* 0x0000000105057824 */ /* 0x000fc600078e0207 */
[----:B------:R-:W-:Y:S02]  /*01d0*/  LEA.HI.X R3, R8, UR9, R3, 0x2, P1 ;  /* 0x0000000908037c11 */ /* 0x000fe400088f1403 */
[----:B------:R-:W-:-:S03]  /*01e0*/  LEA.HI.X R7, R4, UR11, R5, 0x2, P0 ;  /* 0x0000000b04077c11 */ /* 0x000fc600080f1405 */
[----:B--2---:R-:W2:Y:S04]  /*01f0*/  LDG.E R5, desc[UR4][R2.64] ;  /* 0x0000000402057981 */ /* 0x004ea8000c1e1900 */
[----:B------:R-:W2:Y:S02]  /*0200*/  LDG.E.CONSTANT R6, desc[UR4][R6.64] ;  /* 0x0000000406067981 */ /* 0x000ea4000c1e9900 */
[----:B--2---:R-:W-:-:S05]  /*0210*/  FADD R5, R6, R5 ;  /* 0x0000000506057221 */ /* 0x004fca0000000000 */
[----:B------:R-:W-:Y:S01]  /*0220*/  STG.E desc[UR4][R2.64], R5 ;  /* 0x0000000502007986 */ /* 0x000fe2000c101904 */
[----:B------:R-:W-:Y:S05]  /*0230*/  EXIT ;  /* 0x000000000000794d */ /* 0x000fea0003800000 */
.L_x_3:
        /* <DEDUP_REMOVED lines=12> */
.L_x_47:


//--------------------- .text._ZN36_GLOBAL__N__394930c2_4_k_cu_a9006c0a22apply_dact_rows_kernelILi128ELi1EEEvPKfS2_Pfiiif --------------------------
	.section	.text._ZN36_GLOBAL__N__394930c2_4_k_cu_a9006c0a22apply_dact_rows_kernelILi128ELi1EEEvPKfS2_Pfiiif,"ax",@progbits
	.align	128
.text._ZN36_GLOBAL__N__394930c2_4_k_cu_a9006c0a22apply_dact_rows_kernelILi128ELi1EEEvPKfS2_Pfiiif:
        .type           _ZN36_GLOBAL__N__394930c2_4_k_cu_a9006c0a22apply_dact_rows_kernelILi128ELi1EEEvPKfS2_Pfiiif,@function
        .size           _ZN36_GLOBAL__N__394930c2_4_k_cu_a9006c0a22apply_dact_rows_kernelILi128ELi1EEEvPKfS2_Pfiiif,(.L_x_48 - _ZN36_GLOBAL__N__394930c2_4_k_cu_a9006c0a22apply_dact_rows_kernelILi128ELi1EEEvPKfS2_Pfiiif)
        .other          _ZN36_GLOBAL__N__394930c2_4_k_cu_a9006c0a22apply_dact_rows_kernelILi128ELi1EEEvPKfS2_Pfiiif,@"STO_CUDA_ENTRY STV_DEFAULT"
_ZN36_GLOBAL__N__394930c2_4_k_cu_a9006c0a22apply_dact_rows_kernelILi128ELi1EEEvPKfS2_Pfiiif:
        /* <DEDUP_REMOVED lines=13> */
[----:B------:R-:W-:Y:S01]  /*00d0*/  USHF.R.S32.HI UR4, URZ, 0x1f, UR7 ;  /* 0x0000001fff047899 */ /* 0x000fe20008011407 */
[--C-:B------:R-:W-:Y:S01]  /*00e0*/  SHF.R.S32.HI R5, RZ, 0x1f, R4.reuse ;  /* 0x0000001fff057819 */ /* 0x100fe20000011404 */
[----:B------:R-:W0:Y:S01]  /*00f0*/  LDCU.128 UR8, c[0x0][0x380] ;  /* 0x00007000ff0877ac */ /* 0x000e220008000c00 */
[----:B------:R-:W1:Y:S03]  /*0100*/  LDC R0, c[0x0][0x3a0] ;  /* 0x0000e800ff007b82 */ /* 0x000e660000000800 */
[C---:B------:R-:W-:Y:S02]  /*0110*/  IMAD R7, R3.reuse, UR4, RZ ;  /* 0x0000000403077c24 */ /* 0x040fe4000f8e02ff */
[----:B------:R-:W-:-:S03]  /*0120*/  IMAD.WIDE.U32 R4, R3, UR7, R4 ;  /* 0x0000000703047c25 */ /* 0x000fc6000f8e0004 */
[----:B------:R-:W2:Y:S01]  /*0130*/  LDCU.64 UR4, c[0x0][0x358] ;  /* 0x00006b00ff0477ac */ /* 0x000ea20008000a00 */
[----:B------:R-:W-:Y:S01]  /*0140*/  IMAD.SHL.U32 R3, R4, 0x4, RZ ;  /* 0x0000000404037824 */ /* 0x000fe200078e00ff */
[----:B------:R-:W-:-:S04]  /*0150*/  IADD3 R5, PT, PT, R5, R7, RZ ;  /* 0x0000000705057210 */ /* 0x000fc80007ffe0ff */
[----:B------:R-:W-:Y:S02]  /*0160*/  SHF.L.U64.HI R4, R4, 0x2, R5 ;  /* 0x0000000204047819 */ /* 0x000fe40000010205 */
[C---:B0-----:R-:W-:Y:S02]  /*0170*/  IADD3 R6, P0, PT, R3.reuse, UR10, RZ ;  /* 0x0000000a03067c10 */ /* 0x041fe4000ff1e0ff */
[----:B------:R-:W-:Y:S02]  /*0180*/  IADD3 R8, P1, PT, R3, UR8, RZ ;  /* 0x0000000803087c10 */ /* 0x000fe4000ff3e0ff */
[C---:B------:R-:W-:Y:S02]  /*0190*/  IADD3.X R7, PT, PT, R4.reuse, UR11, RZ, P0, !PT ;  /* 0x0000000b04077c10 */ /* 0x040fe400087fe4ff */
[----:B------:R-:W-:-:S03]  /*01a0*/  IADD3.X R9, PT, PT, R4, UR9, RZ, P1, !PT ;  /* 0x0000000904097c10 */ /* 0x000fc60008ffe4ff */
[----:B--2---:R0:W5:Y:S04]  /*01b0*/  LDG.E.CONSTANT R2, desc[UR4][R6.64] ;  /* 0x0000000406027981 */ /* 0x004168000c1e9900 */
[----:B------:R0:W5:Y:S01]  /*01c0*/  LDG.E.CONSTANT R5, desc[UR4][R8.64] ;  /* 0x0000000408057981 */ /* 0x000162000c1e9900 */
[----:B-1----:R-:W-:-:S13]  /*01d0*/  ISETP.GT.AND P0, PT, R0, 0x2, PT ;  /* 0x000000020000780c */ /* 0x002fda0003f04270 */
[----:B0-----:R-:W-:Y:S05]  /*01e0*/  @P0 BRA `(.L_x_4) ;  /* 0x0000000000340947 */ /* 0x001fea0003800000 */
[----:B------:R-:W-:-:S04]  /*01f0*/  IADD3 R0, PT, PT, R0, -0x1, RZ ;  /* 0xffffffff00007810 */ /* 0x000fc80007ffe0ff */
[----:B------:R-:W-:-:S05]  /*0200*/  VIMNMX.U32 R0, PT, PT, R0, 0x2, PT ;  /* 0x0000000200007848 */ /* 0x000fca0003fe0000 */
[----:B------:R-:W-:-:S04]  /*0210*/  IMAD.SHL.U32 R0, R0, 0x4, RZ ;  /* 0x0000000400007824 */ /* 0x000fc800078e00ff */
[----:B------:R-:W0:Y:S02]  /*0220*/  LDC R6, c[0x2][R0] ;  /* 0x0080000000067b82 */ /* 0x000e240000000800 */
[----:B0-----:R-:W-:-:S04]  /*0230*/  SHF.R.S32.HI R7, RZ, 0x1f, R6 ;  /* 0x0000001fff077819 */ /* 0x001fc80000011406 */
.L_x_26:
[----:B------:R-:W-:Y:S05]  /*0240*/  BRX R6 -0x250                                                                                                    (*"BRANCH_TARGETS .L_x_27,.L_x_28,.L_x_5"*) ;  /* 0xfffffffc066c7949 */ /* 0x000fea000383ffff */
.L_x_28:
[----:B------:R-:W0:Y:S01]  /*0250*/  LDCU UR6, c[0x0][0x3a4] ;  /* 0x00007480ff0677ac */ /* 0x000e220008000800 */
[----:B-----5:R-:W-:-:S13]  /*0260*/  FSETP.GT.AND P0, PT, R2, RZ, PT ;  /* 0x000000ff0200720b */ /* 0x020fda0003f04000 */
[----:B0-----:R-:W-:Y:S01]  /*0270*/  @!P0 FMUL R5, R5, UR6 ;  /* 0x0000000605058c20 */ /* 0x001fe20008400000 */
[----:B------:R-:W-:Y:S06]  /*0280*/  BRA `(.L_x_5) ;  /* 0x00000004004c7947 */ /* 0x000fec0003800000 */
.L_x_27:
[----:B-----5:R-:W-:-:S04]  /*0290*/  FSETP.GT.AND P0, PT, R2, RZ, PT ;  /* 0x000000ff0200720b */ /* 0x020fc80003f04000 */
[----:B------:R-:W-:Y:S01]  /*02a0*/  FSEL R5, R5, RZ, P0 ;  /* 0x000000ff05057208 */ /* 0x000fe20000000000 */
[----:B------:R-:W-:Y:S08]  /*02b0*/  BRA `(.L_x_5) ;  /* 0x0000000400407947 */ /* 0x000ff00003800000 */
.L_x_4:
[----:B------:R-:W-:-:S04]  /*02c0*/  MOV R7, 0xfffffffd ;  /* 0xfffffffd00077802 */ /* 0x000fc80000000f00 */
[----:B------:R-:W-:-:S05]  /*02d0*/  VIADDMNMX.U32 R0, R0, R7, 0x3, PT ;  /* 0x0000000300007446 */ /* 0x000fca0003800007 */
[----:B------:R-:W-:-:S04]  /*02e0*/  IMAD.SHL.U32 R0, R0, 0x4, RZ ;  /* 0x0000000400007824 */ /* 0x000fc800078e00ff */
[----:B------:R-:W0:Y:S02]  /*02f0*/  LDC R6, c[0x2][R0+0xc] ;  /* 0x0080030000067b82 */ /* 0x000e240000000800 */
[----:B0-----:R-:W-:-:S04]  /*0300*/  SHF.R.S32.HI R7, RZ, 0x1f, R6 ;  /* 0x0000001fff077819 */ /* 0x001fc80000011406 */
.L_x_30:
[----:B------:R-:W-:Y:S05]  /*0310*/  BRX R6 -0x320                                                                                                    (*"BRANCH_TARGETS .L_x_31,.L_x_32,.L_x_33,.L_x_5"*) ;  /* 0xfffffffc06387949 */ /* 0x000fea000383ffff */
.L_x_33:
[C---:B-----5:R-:W-:Y:S01]  /*0320*/  FMUL R7, R2.reuse, R2 ;  /* 0x0000000202077220 */ /* 0x060fe20000400000 */
[----:B------:R-:W-:Y:S02]  /*0330*/  HFMA2 R10, -RZ, RZ, 1.125, -9232 ;  /* 0x3c80f082ff0a7431 */ /* 0x000fe400000001ff */
[----:B------:R-:W-:Y:S02]  /*0340*/  IMAD.MOV.U32 R11, RZ, RZ, 0x3f800000 ;  /* 0x3f800000ff0b7424 */ /* 0x000fe400078e00ff */
[----:B------:R-:W-:-:S04]  /*0350*/  FMUL R7, R2, R7 ;  /* 0x0000000702077220 */ /* 0x000fc80000400000 */
[----:B------:R-:W-:-:S04]  /*0360*/  FFMA R7, R7, 0.044714998453855514526, R2 ;  /* 0x3d37271307077823 */ /* 0x000fc80000000002 */
[----:B------:R-:W-:-:S04]  /*0370*/  FMUL R7, R7, 0.79788452386856079102 ;  /* 0x3f4c422907077820 */ /* 0x000fc80000400000 */
[C---:B------:R-:W-:Y:S01]  /*0380*/  FMUL R0, |R7|.reuse, 2.8853900432586669922 ;  /* 0x4038aa3b07007820 */ /* 0x040fe20000400200 */
[C---:B------:R-:W-:Y:S01]  /*0390*/  FMUL R9, R7.reuse, R7 ;  /* 0x0000000707097220 */ /* 0x040fe20000400000 */
[C---:B------:R-:W-:Y:S02]  /*03a0*/  FSETP.GE.AND P1, PT, |R7|.reuse, 0.60000002384185791016, PT ;  /* 0x3f19999a0700780b */ /* 0x040fe40003f26200 */
[----:B------:R-:W-:Y:S01]  /*03b0*/  FSETP.GE.AND P0, PT, |R7|, 9.010913848876953125, PT ;  /* 0x41102cb40700780b */ /* 0x000fe20003f06200 */
[C---:B------:R-:W-:Y:S01]  /*03c0*/  FFMA R10, R9.reuse, R10, -0.052303962409496307373 ;  /* 0xbd563cae090a7423 */ /* 0x040fe2000000000a */
[----:B------:R-:W0:Y:S03]  /*03d0*/  MUFU.EX2 R0, R0 ;  /* 0x0000000000007308 */ /* 0x000e260000000800 */
[----:B------:R-:W-:Y:S01]  /*03e0*/  FFMA R10, R9, R10, 0.1331529766321182251 ;  /* 0x3e085941090a7423 */ /* 0x000fe2000000000a */
[----:B0-----:R-:W-:-:S03]  /*03f0*/  FADD R6, R0, 1 ;  /* 0x3f80000000067421 */ /* 0x001fc60000000000 */
[----:B------:R-:W-:-:S04]  /*0400*/  FFMA R0, R9, R10, -0.33332768082618713379 ;  /* 0xbeaaa9ed09007423 */ /* 0x000fc8000000000a */
[----:B------:R-:W-:Y:S01]  /*0410*/  FFMA R0, R9, R0, RZ ;  /* 0x0000000009007223 */ /* 0x000fe200000000ff */
[----:B------:R-:W0:Y:S01]  /*0420*/  MUFU.RCP R6, R6 ;  /* 0x0000000600067308 */ /* 0x000e220000001000 */
[----:B------:R-:W-:Y:S01]  /*0430*/  FMUL R9, R2, 0.5 ;  /* 0x3f00000002097820 */ /* 0x000fe20000400000 */
[----:B0-----:R-:W-:-:S05]  /*0440*/  FFMA R8, R6, -2, R11 ;  /* 0xc000000006087823 */ /* 0x001fca000000000b */
[----:B------:R-:W-:-:S04]  /*0450*/  FSEL R8, R8, 1, !P0 ;  /* 0x3f80000008087808 */ /* 0x000fc80004000000 */
[--C-:B------:R-:W-:Y:S01]  /*0460*/  LOP3.LUT R8, R8, 0x80000000, R7.reuse, 0xb8, !PT ;  /* 0x8000000008087812 */ /* 0x100fe200078eb807 */
[----:B------:R-:W-:Y:S01]  /*0470*/  @!P1 FFMA R8, R7, R0, R7 ;  /* 0x0000000007089223 */ /* 0x000fe20000000007 */
[----:B------:R-:W-:-:S03]  /*0480*/  FMUL R7, R2, 0.13414500653743743896 ;  /* 0x3e095d4f02077820 */ /* 0x000fc60000400000 */
[----:B------:R-:W-:Y:S01]  /*0490*/  FFMA R0, -R8, R8, 1 ;  /* 0x3f80000008007423 */ /* 0x000fe20000000108 */
[----:B------:R-:W-:Y:S01]  /*04a0*/  FFMA R7, R2, R7, 1 ;  /* 0x3f80000002077423 */ /* 0x000fe20000000007 */
[----:B------:R-:W-:Y:S02]  /*04b0*/  FADD R8, R8, 1 ;  /* 0x3f80000008087421 */ /* 0x000fe40000000000 */
[----:B------:R-:W-:-:S04]  /*04c0*/  FMUL R0, R0, 0.79788452386856079102 ;  /* 0x3f4c422900007820 */ /* 0x000fc80000400000 */
[----:B------:R-:W-:-:S04]  /*04d0*/  FMUL R0, R0, R7 ;  /* 0x0000000700007220 */ /* 0x000fc80000400000 */
[----:B------:R-:W-:-:S04]  /*04e0*/  FMUL R9, R0, R9 ;  /* 0x0000000900097220 */ /* 0x000fc80000400000 */
[----:B------:R-:W-:-:S04]  /*04f0*/  FFMA R8, R8, 0.5, R9 ;  /* 0x3f00000008087823 */ /* 0x000fc80000000009 */
[----:B------:R-:W-:Y:S01]  /*0500*/  FMUL R5, R5, R8 ;  /* 0x0000000805057220 */ /* 0x000fe20000400000 */
[----:B------:R-:W-:Y:S06]  /*0510*/  BRA `(.L_x_5) ;  /* 0x0000000000a87947 */ /* 0x000fec0003800000 */
.L_x_31:
[----:B-----5:R-:W-:Y:S01]  /*0520*/  FMUL R2, R2, -1.4426950216293334961 ;  /* 0xbfb8aa3b02027820 */ /* 0x020fe20000400000 */
[----:B------:R-:W-:Y:S04]  /*0530*/  BSSY.RECONVERGENT B0, `(.L_x_6) ;  /* 0x0000011000007945 */ /* 0x000fe80003800200 */
[----:B------:R-:W-:-:S13]  /*0540*/  FSETP.GEU.AND P0, PT, R2, -126, PT ;  /* 0xc2fc00000200780b */ /* 0x000fda0003f0e000 */
[----:B------:R-:W-:-:S04]  /*0550*/  @!P0 FMUL R2, R2, 0.5 ;  /* 0x3f00000002028820 */ /* 0x000fc80000400000 */
[----:B------:R-:W0:Y:S02]  /*0560*/  MUFU.EX2 R0, R2 ;  /* 0x0000000200007308 */ /* 0x000e240000000800 */
[----:B0-----:R-:W-:-:S04]  /*0570*/  @!P0 FMUL R0, R0, R0 ;  /* 0x0000000000008220 */ /* 0x001fc80000400000 */
[----:B------:R-:W-:-:S05]  /*0580*/  FADD R0, R0, 1 ;  /* 0x3f80000000007421 */ /* 0x000fca0000000000 */
[----:B------:R-:W-:-:S04]  /*0590*/  IADD3 R6, PT, PT, R0, 0x1800000, RZ ;  /* 0x0180000000067810 */ /* 0x000fc80007ffe0ff */
[----:B------:R-:W-:-:S04]  /*05a0*/  LOP3.LUT R6, R6, 0x7f800000, RZ, 0xc0, !PT ;  /* 0x7f80000006067812 */ /* 0x000fc800078ec0ff */
[----:B------:R-:W-:-:S13]  /*05b0*/  ISETP.GT.U32.AND P0, PT, R6, 0x1ffffff, PT ;  /* 0x01ffffff0600780c */ /* 0x000fda0003f04070 */
[----:B------:R-:W-:Y:S05]  /*05c0*/  @P0 BRA `(.L_x_7) ;  /* 0x00000000000c0947 */ /* 0x000fea0003800000 */
[----:B------:R-:W-:-:S07]  /*05d0*/  MOV R6, 0x5f0 ;  /* 0x000005f000067802 */ /* 0x000fce0000000f00 */
[----:B------:R-:W-:Y:S05]  /*05e0*/  CALL.REL.NOINC `($__internal_0_$__cuda_sm20_rcp_rn_f32_slowpath) ;  /* 0x0000000000887944 */ /* 0x000fea0003c00000 */
[----:B------:R-:W-:Y:S05]  /*05f0*/  BRA `(.L_x_8) ;  /* 0x0000000000107947 */ /* 0x000fea0003800000 */
.L_x_7:
[----:B------:R-:W0:Y:S02]  /*0600*/  MUFU.RCP R7, R0 ;  /* 0x0000000000077308 */ /* 0x000e240000001000 */
[----:B0-----:R-:W-:-:S04]  /*0610*/  FFMA R2, R0, R7, -1 ;  /* 0xbf80000000027423 */ /* 0x001fc80000000007 */
[----:B------:R-:W-:-:S04]  /*0620*/  FADD.FTZ R2, -R2, -RZ ;  /* 0x800000ff02027221 */ /* 0x000fc80000010100 */
[----:B------:R-:W-:-:S07]  /*0630*/  FFMA R2, R7, R2, R7 ;  /* 0x0000000207027223 */ /* 0x000fce0000000007 */
.L_x_8:
[----:B------:R-:W-:Y:S05]  /*0640*/  BSYNC.RECONVERGENT B0 ;  /* 0x0000000000007941 */ /* 0x000fea0003800200 */
.L_x_6:
[----:B------:R-:W-:Y:S01]  /*0650*/  FMUL R5, R5, R2 ;  /* 0x0000000205057220 */ /* 0x000fe20000400000 */
[----:B------:R-:W-:-:S04]  /*0660*/  FADD R2, -R2, 1 ;  /* 0x3f80000002027421 */ /* 0x000fc80000000100 */
[----:B------:R-:W-:Y:S01]  /*0670*/  FMUL R5, R5, R2 ;  /* 0x0000000205057220 */ /* 0x000fe20000400000 */
[----:B------:R-:W-:Y:S06]  /*0680*/  BRA `(.L_x_5) ;  /* 0x00000000004c7947 */ /* 0x000fec0003800000 */
.L_x_32:
[C---:B-----5:R-:W-:Y:S01]  /*0690*/  FMUL R0, |R2|.reuse, 2.8853900432586669922 ;  /* 0x4038aa3b02007820 */ /* 0x060fe20000400200 */
[----:B------:R-:W-:Y:S01]  /*06a0*/  MOV R8, 0x3c80f082 ;  /* 0x3c80f08200087802 */ /* 0x000fe20000000f00 */
[C---:B------:R-:W-:Y:S01]  /*06b0*/  FMUL R9, R2.reuse, R2 ;  /* 0x0000000202097220 */ /* 0x040fe20000400000 */
[----:B------:R-:W-:Y:S01]  /*06c0*/  IMAD.MOV.U32 R7, RZ, RZ, 0x3f800000 ;  /* 0x3f800000ff077424 */ /* 0x000fe200078e00ff */
[C---:B------:R-:W-:Y:S02]  /*06d0*/  FSETP.GE.AND P1, PT, |R2|.reuse, 0.60000002384185791016, PT ;  /* 0x3f19999a0200780b */ /* 0x040fe40003f26200 */
[----:B------:R-:W0:Y:S01]  /*06e0*/  MUFU.EX2 R0, R0 ;  /* 0x0000000000007308 */ /* 0x000e220000000800 */
[----:B------:R-:W-:Y:S01]  /*06f0*/  FFMA R8, R9, R8, -0.052303962409496307373 ;  /* 0xbd563cae09087423 */ /* 0x000fe20000000008 */
[----:B------:R-:W-:-:S03]  /*0700*/  FSETP.GE.AND P0, PT, |R2|, 9.010913848876953125, PT ;  /* 0x41102cb40200780b */ /* 0x000fc60003f06200 */
[----:B------:R-:W-:Y:S01]  /*0710*/  FFMA R8, R9, R8, 0.1331529766321182251 ;  /* 0x3e08594109087423 */ /* 0x000fe20000000008 */
[----:B0-----:R-:W-:-:S03]  /*0720*/  FADD R6, R0, 1 ;  /* 0x3f80000000067421 */ /* 0x001fc60000000000 */
[----:B------:R-:W-:-:S04]  /*0730*/  FFMA R0, R9, R8, -0.33332768082618713379 ;  /* 0xbeaaa9ed09007423 */ /* 0x000fc80000000008 */
[----:B------:R-:W-:Y:S01]  /*0740*/  FFMA R9, R9, R0, RZ ;  /* 0x0000000009097223 */ /* 0x000fe200000000ff */
[----:B------:R-:W0:Y:S02]  /*0750*/  MUFU.RCP R6, R6 ;  /* 0x0000000600067308 */ /* 0x000e240000001000 */
[----:B0-----:R-:W-:-:S05]  /*0760*/  FFMA R7, R6, -2, R7 ;  /* 0xc000000006077823 */ /* 0x001fca0000000007 */
[----:B------:R-:W-:-:S04]  /*0770*/  FSEL R7, R7, 1, !P0 ;  /* 0x3f80000007077808 */ /* 0x000fc80004000000 */
[--C-:B------:R-:W-:Y:S01]  /*0780*/  LOP3.LUT R7, R7, 0x80000000, R2.reuse, 0xb8, !PT ;  /* 0x8000000007077812 */ /* 0x100fe200078eb802 */
[----:B------:R-:W-:-:S04]  /*0790*/  @!P1 FFMA R7, R2, R9, R2 ;  /* 0x0000000902079223 */ /* 0x000fc80000000002 */
[----:B------:R-:W-:-:S04]  /*07a0*/  FFMA R0, -R7, R7, 1 ;  /* 0x3f80000007007423 */ /* 0x000fc80000000107 */
[----:B------:R-:W-:-:S07]  /*07b0*/  FMUL R5, R5, R0 ;  /* 0x0000000005057220 */ /* 0x000fce0000400000 */
.L_x_5:
[----:B------:R-:W0:Y:S02]  /*07c0*/  LDCU.64 UR6, c[0x0][0x390] ;  /* 0x00007200ff0677ac */ /* 0x000e240008000a00 */
[----:B0----5:R-:W-:-:S04]  /*07d0*/  IADD3 R2, P0, PT, R3, UR6, RZ ;  /* 0x0000000603027c10 */ /* 0x021fc8000ff1e0ff */
[----:B------:R-:W-:-:S05]  /*07e0*/  IADD3.X R3, PT, PT, R4, UR7, RZ, P0, !PT ;  /* 0x0000000704037c10 */ /* 0x000fca00087fe4ff */
[----:B------:R-:W-:Y:S01]  /*07f0*/  STG.E desc[UR4][R2.64], R5 ;  /* 0x0000000502007986 */ /* 0x000fe2000c101904 */
[----:B------:R-:W-:Y:S05]  /*0800*/  EXIT ;  /* 0x000000000000794d */ /* 0x000fea0003800000 */
        .weak           $__internal_0_$__cuda_sm20_rcp_rn_f32_slowpath
        .type           $__internal_0_$__cuda_sm20_rcp_rn_f32_slowpath,@function
        .size           $__internal_0_$__cuda_sm20_rcp_rn_f32_slowpath,(.L_x_48 - $__internal_0_$__cuda_sm20_rcp_rn_f32_slowpath)
$__internal_0_$__cuda_sm20_rcp_rn_f32_slowpath:
[----:B------:R-:W-:Y:S01]  /*0810*/  SHF.L.U32 R2, R0, 0x1, RZ ;  /* 0x0000000100027819 */ /* 0x000fe200000006ff */
[----:B------:R-:W-:Y:S03]  /*0820*/  BSSY.RECONVERGENT B1, `(.L_x_9) ;  /* 0x0000030000017945 */ /* 0x000fe60003800200 */
[----:B------:R-:W-:-:S04]  /*0830*/  SHF.R.U32.HI R2, RZ, 0x18, R2 ;  /* 0x00000018ff027819 */ /* 0x000fc80000011602 */
[----:B------:R-:W-:-:S13]  /*0840*/  ISETP.NE.U32.AND P0, PT, R2, RZ, PT ;  /* 0x000000ff0200720c */ /* 0x000fda0003f05070 */
[----:B------:R-:W-:Y:S05]  /*0850*/  @P0 BRA `(.L_x_10) ;  /* 0x0000000000280947 */ /* 0x000fea0003800000 */
[----:B------:R-:W-:-:S04]  /*0860*/  SHF.L.U32 R2, R0, 0x1, RZ ;  /* 0x0000000100027819 */ /* 0x000fc800000006ff */
[----:B------:R-:W-:-:S13]  /*0870*/  ISETP.NE.AND P0, PT, R2, RZ, PT ;  /* 0x000000ff0200720c */ /* 0x000fda0003f05270 */
[----:B------:R-:W-:Y:S01]  /*0880*/  @P0 FFMA R8, R0, 1.84467440737095516160e+19, RZ ;  /* 0x5f80000000080823 */ /* 0x000fe200000000ff */
[----:B------:R-:W-:Y:S08]  /*0890*/  @!P0 MUFU.RCP R7, R0 ;  /* 0x0000000000078308 */ /* 0x000ff00000001000 */
[----:B------:R-:W0:Y:S02]  /*08a0*/  @P0 MUFU.RCP R9, R8 ;  /* 0x0000000800090308 */ /* 0x000e240000001000 */
[----:B0-----:R-:W-:-:S04]  /*08b0*/  @P0 FFMA R2, R8, R9, -1 ;  /* 0xbf80000008020423 */ /* 0x001fc80000000009 */
[----:B------:R-:W-:-:S04]  /*08c0*/  @P0 FADD.FTZ R2, -R2, -RZ ;  /* 0x800000ff02020221 */ /* 0x000fc80000010100 */
[----:B------:R-:W-:-:S04]  /*08d0*/  @P0 FFMA R2, R9, R2, R9 ;  /* 0x0000000209020223 */ /* 0x000fc80000000009 */
[----:B------:R-:W-:Y:S01]  /*08e0*/  @P0 FFMA R7, R2, 1.84467440737095516160e+19, RZ ;  /* 0x5f80000002070823 */ /* 0x000fe200000000ff */
[----:B------:R-:W-:Y:S06]  /*08f0*/  BRA `(.L_x_11) ;  /* 0x0000000000887947 */ /* 0x000fec0003800000 */
.L_x_10:
[----:B------:R-:W-:-:S05]  /*0900*/  VIADD R7, R2, 0xffffff03 ;  /* 0xffffff0302077836 */ /* 0x000fca0000000000 */
[----:B------:R-:W-:-:S13]  /*0910*/  ISETP.GT.U32.AND P0, PT, R7, 0x1, PT ;  /* 0x000000010700780c */ /* 0x000fda0003f04070 */
[----:B------:R-:W-:Y:S05]  /*0920*/  @P0 BRA `(.L_x_12) ;  /* 0x0000000000780947 */ /* 0x000fea0003800000 */
[----:B------:R-:W-:Y:S01]  /*0930*/  LOP3.LUT R8, R0, 0x7fffff, RZ, 0xc0, !PT ;  /* 0x007fffff00087812 */ /* 0x000fe200078ec0ff */
[----:B------:R-:W-:-:S03]  /*0940*/  HFMA2 R12, -RZ, RZ, 0, 1.78813934326171875e-07 ;  /* 0x00000003ff0c7431 */ /* 0x000fc600000001ff */
[----:B------:R-:W-:-:S04]  /*0950*/  LOP3.LUT R8, R8, 0x3f800000, RZ, 0xfc, !PT ;  /* 0x3f80000008087812 */ /* 0x000fc800078efcff */
[----:B------:R-:W0:Y:S01]  /*0960*/  MUFU.RCP R9, R8 ;  /* 0x0000000800097308 */ /* 0x000e220000001000 */
[----:B------:R-:W-:Y:S01]  /*0970*/  SHF.L.U32 R13, R12, R7, RZ ;  /* 0x000000070c0d7219 */ /* 0x000fe200000006ff */
[----:B0-----:R-:W-:-:S04]  /*0980*/  FFMA R10, R8, R9, -1 ;  /* 0xbf800000080a7423 */ /* 0x001fc80000000009 */
[----:B------:R-:W-:-:S04]  /*0990*/  FADD.FTZ R10, -R10, -RZ ;  /* 0x800000ff0a0a7221 */ /* 0x000fc80000010100 */
[CCC-:B------:R-:W-:Y:S01]  /*09a0*/  FFMA.RM R11, R9.reuse, R10.reuse, R9.reuse ;  /* 0x0000000a090b7223 */ /* 0x1c0fe20000004009 */
[----:B------:R-:W-:-:S04]  /*09b0*/  FFMA.RP R10, R9, R10, R9 ;  /* 0x0000000a090a7223 */ /* 0x000fc80000008009 */
[C---:B------:R-:W-:Y:S02]  /*09c0*/  LOP3.LUT R9, R11.reuse, 0x7fffff, RZ, 0xc0, !PT ;  /* 0x007fffff0b097812 */ /* 0x040fe400078ec0ff */
[----:B------:R-:W-:Y:S02]  /*09d0*/  FSETP.NEU.FTZ.AND P0, PT, R11, R10, PT ;  /* 0x0000000a0b00720b */ /* 0x000fe40003f1d000 */
[----:B------:R-:W-:Y:S02]  /*09e0*/  LOP3.LUT R10, R9, 0x800000, RZ, 0xfc, !PT ;  /* 0x00800000090a7812 */ /* 0x000fe400078efcff */
[----:B------:R-:W-:Y:S02]  /*09f0*/  SEL R9, RZ, 0xffffffff, !P0 ;  /* 0xffffffffff097807 */ /* 0x000fe40004000000 */
[----:B------:R-:W-:Y:S02]  /*0a00*/  LOP3.LUT R8, R13, R10, RZ, 0xc0, !PT ;  /* 0x0000000a0d087212 */ /* 0x000fe400078ec0ff */
[----:B------:R-:W-:-:S02]  /*0a10*/  IADD3 R9, PT, PT, -R9, RZ, RZ ;  /* 0x000000ff09097210 */ /* 0x000fc40007ffe1ff */
[-C--:B------:R-:W-:Y:S02]  /*0a20*/  SHF.R.U32.HI R8, RZ, R7.reuse, R8 ;  /* 0x00000007ff087219 */ /* 0x080fe40000011608 */
[----:B------:R-:W-:Y:S02]  /*0a30*/  LOP3.LUT P1, RZ, R9, R7, R10, 0xf8, !PT ;  /* 0x0000000709ff7212 */ /* 0x000fe4000782f80a */
[C---:B------:R-:W-:Y:S02]  /*0a40*/  LOP3.LUT P0, RZ, R8.reuse, 0x1, RZ, 0xc0, !PT ;  /* 0x0000000108ff7812 */ /* 0x040fe4000780c0ff */
[----:B------:R-:W-:-:S04]  /*0a50*/  LOP3.LUT P2, RZ, R8, 0x2, RZ, 0xc0, !PT ;  /* 0x0000000208ff7812 */ /* 0x000fc8000784c0ff */
[----:B------:R-:W-:Y:S02]  /*0a60*/  PLOP3.LUT P0, PT, P0, P1, P2, 0xe0, 0x0 ;  /* 0x000000000000781c */ /* 0x000fe40000703c20 */
[----:B------:R-:W-:Y:S02]  /*0a70*/  LOP3.LUT P1, RZ, R0, 0x7fffff, RZ, 0xc0, !PT ;  /* 0x007fffff00ff7812 */ /* 0x000fe4000782c0ff */
[----:B------:R-:W-:-:S05]  /*0a80*/  SEL R7, RZ, 0x1, !P0 ;  /* 0x00000001ff077807 */ /* 0x000fca0004000000 */
[----:B------:R-:W-:-:S05]  /*0a90*/  IMAD.MOV R7, RZ, RZ, -R7 ;  /* 0x000000ffff077224 */ /* 0x000fca00078e0a07 */
[----:B------:R-:W-:Y:S02]  /*0aa0*/  ISETP.GE.AND P0, PT, R7, RZ, PT ;  /* 0x000000ff0700720c */ /* 0x000fe40003f06270 */
[----:B------:R-:W-:-:S04]  /*0ab0*/  IADD3 R7, PT, PT, R2, -0xfc, RZ ;  /* 0xffffff0402077810 */ /* 0x000fc80007ffe0ff */
[----:B------:R-:W-:-:S07]  /*0ac0*/  SHF.R.U32.HI R7, RZ, R7, R10 ;  /* 0x00000007ff077219 */ /* 0x000fce000001160a */
[----:B------:R-:W-:-:S05]  /*0ad0*/  @!P0 IADD3 R7, PT, PT, R7, 0x1, RZ ;  /* 0x0000000107078810 */ /* 0x000fca0007ffe0ff */
[----:B------:R-:W-:-:S05]  /*0ae0*/  @!P1 IMAD.SHL.U32 R7, R7, 0x2, RZ ;  /* 0x0000000207079824 */ /* 0x000fca00078e00ff */
[----:B------:R-:W-:Y:S01]  /*0af0*/  LOP3.LUT R7, R7, 0x80000000, R0, 0xf8, !PT ;  /* 0x8000000007077812 */ /* 0x000fe200078ef800 */
[----:B------:R-:W-:Y:S06]  /*0b00*/  BRA `(.L_x_11) ;  /* 0x0000000000047947 */ /* 0x000fec0003800000 */
.L_x_12:
[----:B------:R0:W1:Y:S02]  /*0b10*/  MUFU.RCP R7, R0 ;  /* 0x0000000000077308 */ /* 0x0000640000001000 */
.L_x_11:
[----:B------:R-:W-:Y:S05]  /*0b20*/  BSYNC.RECONVERGENT B1 ;  /* 0x0000000000017941 */ /* 0x000fea0003800200 */
.L_x_9:
[----:B-1----:R-:W-:Y:S01]  /*0b30*/  MOV R2, R7 ;  /* 0x0000000700027202 */ /* 0x002fe20000000f00 */
[----:B------:R-:W-:-:S04]  /*0b40*/  HFMA2 R7, -RZ, RZ, 0, 0 ;  /* 0x00000000ff077431 */ /* 0x000fc800000001ff */
[----:B0-----:R-:W-:Y:S05]  /*0b50*/  RET.REL.NODEC R6 `(_ZN36_GLOBAL__N__394930c2_4_k_cu_a9006c0a22apply_dact_rows_kernelILi128ELi1EEEvPKfS2_Pfiiif) ;  /* 0xfffffff406287950 */ /* 0x001fea0003c3ffff */
.L_x_13:
        /* <DEDUP_REMOVED lines=10> */
.L_x_48:


//--------------------- .text._ZN36_GLOBAL__N__394930c2_4_k_cu_a9006c0a21apply_act_rows_kernelILi128ELi1EEEvPKfPfiiif --------------------------
	.section	.text._ZN36_GLOBAL__N__394930c2_4_k_cu_a9006c0a21apply_act_rows_kernelILi128ELi1EEEvPKfPfiiif,"ax",@progbits
	.align	128
.text._ZN36_GLOBAL__N__394930c2_4_k_cu_a9006c0a21apply_act_rows_kernelILi128ELi1EEEvPKfPfiiif:
        .type           _ZN36_GLOBAL__N__394930c2_4_k_cu_a9006c0a21apply_act_rows_kernelILi128ELi1EEEvPKfPfiiif,@function
        .size           _ZN36_GLOBAL__N__394930c2_4_k_cu_a9006c0a21apply_act_rows_kernelILi128ELi1EEEvPKfPfiiif,(.L_x_50 - _ZN36_GLOBAL__N__394930c2_4_k_cu_a9006c0a21apply_act_rows_kernelILi128ELi1EEEvPKfPfiiif)
        .other          _ZN36_GLOBAL__N__394930c2_4_k_cu_a9006c0a21apply_act_rows_kernelILi128ELi1EEEvPKfPfiiif,@"STO_CUDA_ENTRY STV_DEFAULT"
_ZN36_GLOBAL__N__394930c2_4_k_cu_a9006c0a21apply_act_rows_kernelILi128ELi1EEEvPKfPfiiif:
        /* <DEDUP_REMOVED lines=15> */
[----:B------:R-:W0:Y:S01]  /*00f0*/  LDCU.64 UR8, c[0x0][0x380] ;  /* 0x00007000ff0877ac */ /* 0x000e220008000a00 */
[----:B------:R-:W1:Y:S03]  /*0100*/  LDC R0, c[0x0][0x398] ;  /* 0x0000e600ff007b82 */ /* 0x000e660000000800 */
[C---:B------:R-:W-:Y:S02]  /*0110*/  IMAD R7, R3.reuse, UR4, RZ ;  /* 0x0000000403077c24 */ /* 0x040fe4000f8e02ff */
[----:B------:R-:W-:-:S03]  /*0120*/  IMAD.WIDE.U32 R4, R3, UR7, R4 ;  /* 0x0000000703047c25 */ /* 0x000fc6000f8e0004 */
[----:B------:R-:W2:Y:S01]  /*0130*/  LDCU.64 UR4, c[0x0][0x358] ;  /* 0x00006b00ff0477ac */ /* 0x000ea20008000a00 */
[----:B------:R-:W-:Y:S02]  /*0140*/  IMAD.IADD R5, R5, 0x1, R7 ;  /* 0x0000000105057824 */ /* 0x000fe400078e0207 */
[----:B------:R-:W-:-:S03]  /*0150*/  IMAD.SHL.U32 R3, R4, 0x4, RZ ;  /* 0x0000000404037824 */ /* 0x000fc600078e00ff */
[----:B------:R-:W-:Y:S02]  /*0160*/  SHF.L.U64.HI R4, R4, 0x2, R5 ;  /* 0x0000000204047819 */ /* 0x000fe40000010205 */
[----:B0-----:R-:W-:-:S04]  /*0170*/  IADD3 R6, P0, PT, R3, UR8, RZ ;  /* 0x0000000803067c10 */ /* 0x001fc8000ff1e0ff */
[----:B------:R-:W-:-:S05]  /*0180*/  IADD3.X R7, PT, PT, R4, UR9, RZ, P0, !PT ;  /* 0x0000000904077c10 */ /* 0x000fca00087fe4ff */
[----:B--2---:R0:W5:Y:S01]  /*0190*/  LDG.E.CONSTANT R2, desc[UR4][R6.64] ;  /* 0x0000000406027981 */ /* 0x004162000c1e9900 */
[----:B-1----:R-:W-:-:S13]  /*01a0*/  ISETP.GT.AND P0, PT, R0, 0x2, PT ;  /* 0x000000020000780c */ /* 0x002fda0003f04270 */
[----:B0-----:R-:W-:Y:S05]  /*01b0*/  @P0 BRA `(.L_x_14) ;  /* 0x0000000000300947 */ /* 0x001fea0003800000 */
[----:B------:R-:W-:-:S04]  /*01c0*/  IADD3 R0, PT, PT, R0, -0x1, RZ ;  /* 0xffffffff00007810 */ /* 0x000fc80007ffe0ff */
[----:B------:R-:W-:-:S05]  /*01d0*/  VIMNMX.U32 R0, PT, PT, R0, 0x2, PT ;  /* 0x0000000200007848 */ /* 0x000fca0003fe0000 */
[----:B------:R-:W-:-:S04]  /*01e0*/  IMAD.SHL.U32 R0, R0, 0x4, RZ ;  /* 0x0000000400007824 */ /* 0x000fc800078e00ff */
[----:B------:R-:W0:Y:S02]  /*01f0*/  LDC R6, c[0x2][R0] ;  /* 0x0080000000067b82 */ /* 0x000e240000000800 */
[----:B0-----:R-:W-:-:S04]  /*0200*/  SHF.R.S32.HI R7, RZ, 0x1f, R6 ;  /* 0x0000001fff077819 */ /* 0x001fc80000011406 */
.L_x_35:
[----:B------:R-:W-:Y:S05]  /*0210*/  BRX R6 -0x220                                                                                                    (*"BRANCH_TARGETS .L_x_36,.L_x_37,.L_x_15"*) ;  /* 0xfffffffc06787949 */ /* 0x000fea000383ffff */
.L_x_37:
[----:B------:R-:W0:Y:S01]  /*0220*/  LDCU UR6, c[0x0][0x39c] ;  /* 0x00007380ff0677ac */ /* 0x000e220008000800 */
[----:B-----5:R-:W-:-:S13]  /*0230*/  FSETP.GT.AND P0, PT, R2, RZ, PT ;  /* 0x000000ff0200720b */ /* 0x020fda0003f04000 */
[----:B0-----:R-:W-:Y:S01]  /*0240*/  @!P0 FMUL R2, R2, UR6 ;  /* 0x0000000602028c20 */ /* 0x001fe20008400000 */
[----:B------:R-:W-:Y:S06]  /*0250*/  BRA `(.L_x_15) ;  /* 0x0000000400207947 */ /* 0x000fec0003800000 */
.L_x_36:
[----:B-----5:R-:W-:Y:S01]  /*0260*/  FMNMX R2, RZ, R2, !PT ;  /* 0x00000002ff027209 */ /* 0x020fe20007800000 */
[----:B------:R-:W-:Y:S06]  /*0270*/  BRA `(.L_x_15) ;  /* 0x0000000400187947 */ /* 0x000fec0003800000 */
.L_x_14:
[----:B------:R-:W-:-:S04]  /*0280*/  MOV R5, 0xfffffffd ;  /* 0xfffffffd00057802 */ /* 0x000fc80000000f00 */
[----:B------:R-:W-:-:S05]  /*0290*/  VIADDMNMX.U32 R0, R0, R5, 0x3, PT ;  /* 0x0000000300007446 */ /* 0x000fca0003800005 */
[----:B------:R-:W-:-:S04]  /*02a0*/  IMAD.SHL.U32 R0, R0, 0x4, RZ ;  /* 0x0000000400007824 */ /* 0x000fc800078e00ff */
[----:B------:R-:W0:Y:S02]  /*02b0*/  LDC R6, c[0x2][R0+0xc] ;  /* 0x0080030000067b82 */ /* 0x000e240000000800 */
[----:B0-----:R-:W-:-:S04]  /*02c0*/  SHF.R.S32.HI R7, RZ, 0x1f, R6 ;  /* 0x0000001fff077819 */ /* 0x001fc80000011406 */
.L_x_39:
[----:B------:R-:W-:Y:S05]  /*02d0*/  BRX R6 -0x2e0                                                                                                    (*"BRANCH_TARGETS .L_x_40,.L_x_41,.L_x_42,.L_x_15"*) ;  /* 0xfffffffc06487949 */ /* 0x000fea000383ffff */
.L_x_42:
[C---:B-----5:R-:W-:Y:S01]  /*02e0*/  FMUL R5, R2.reuse, R2 ;  /* 0x0000000202057220 */ /* 0x060fe20000400000 */
[----:B------:R-:W-:Y:S02]  /*02f0*/  HFMA2 R8, -RZ, RZ, 1.125, -9232 ;  /* 0x3c80f082ff087431 */ /* 0x000fe400000001ff */
[----:B------:R-:W-:Y:S02]  /*0300*/  IMAD.MOV.U32 R7, RZ, RZ, 0x3f800000 ;  /* 0x3f800000ff077424 */ /* 0x000fe400078e00ff */
[----:B------:R-:W-:-:S04]  /*0310*/  FMUL R5, R2, R5 ;  /* 0x0000000502057220 */ /* 0x000fc80000400000 */
[----:B------:R-:W-:Y:S01]  /*0320*/  FFMA R5, R5, 0.044714998453855514526, R2 ;  /* 0x3d37271305057823 */ /* 0x000fe20000000002 */
[----:B------:R-:W-:-:S03]  /*0330*/  FMUL R2, R2, 0.5 ;  /* 0x3f00000002027820 */ /* 0x000fc60000400000 */
        /* <DEDUP_REMOVED lines=16> */
[----:B------:R-:W-:-:S04]  /*0440*/  FADD R5, R8, 1 ;  /* 0x3f80000008057421 */ /* 0x000fc80000000000 */
[----:B------:R-:W-:Y:S01]  /*0450*/  FMUL R2, R2, R5 ;  /* 0x0000000502027220 */ /* 0x000fe20000400000 */
[----:B------:R-:W-:Y:S06]  /*0460*/  BRA `(.L_x_15) ;  /* 0x00000000009c7947 */ /* 0x000fec0003800000 */
.L_x_40:
        /* <DEDUP_REMOVED lines=12> */
[----:B------:R-:W-:Y:S05]  /*0530*/  CALL.REL.NOINC `($__internal_1_$__cuda_sm20_rcp_rn_f32_slowpath) ;  /* 0x00000000007c7944 */ /* 0x000fea0003c00000 */
[----:B------:R-:W-:Y:S01]  /*0540*/  IMAD.MOV.U32 R2, RZ, RZ, R5 ;  /* 0x000000ffff027224 */ /* 0x000fe200078e0005 */
[----:B------:R-:W-:Y:S06]  /*0550*/  BRA `(.L_x_18) ;  /* 0x0000000000107947 */ /* 0x000fec0003800000 */
.L_x_17:
[----:B------:R-:W0:Y:S02]  /*0560*/  MUFU.RCP R2, R7 ;  /* 0x0000000700027308 */ /* 0x000e240000001000 */
[----:B0-----:R-:W-:-:S04]  /*0570*/  FFMA R0, R7, R2, -1 ;  /* 0xbf80000007007423 */ /* 0x001fc80000000002 */
[----:B------:R-:W-:-:S04]  /*0580*/  FADD.FTZ R5, -R0, -RZ ;  /* 0x800000ff00057221 */ /* 0x000fc80000010100 */
[----:B------:R-:W-:-:S07]  /*0590*/  FFMA R2, R2, R5, R2 ;  /* 0x0000000502027223 */ /* 0x000fce0000000002 */
.L_x_18:
[----:B------:R-:W-:Y:S05]  /*05a0*/  BSYNC.RECONVERGENT B0 ;  /* 0x0000000000007941 */ /* 0x000fea0003800200 */
.L_x_16:
[----:B------:R-:W-:Y:S05]  /*05b0*/  BRA `(.L_x_15) ;  /* 0x0000000000487947 */ /* 0x000fea0003800000 */
.L_x_41:
        /* <DEDUP_REMOVED lines=10> */
[----:B------:R-:W-:-:S03]  /*0660*/  FFMA R0, R9, R8, -0.33332768082618713379 ;  /* 0xbeaaa9ed09007423 */ /* 0x000fc60000000008 */
[----:B------:R-:W0:Y:S02]  /*0670*/  MUFU.RCP R5, R5 ;  /* 0x0000000500057308 */ /* 0x000e240000001000 */
[----:B0-----:R-:W-:Y:S01]  /*0680*/  FFMA R6, R5, -2, R6 ;  /* 0xc000000005067823 */ /* 0x001fe20000000006 */
[----:B------:R-:W-:-:S04]  /*0690*/  FFMA R5, R9, R0, RZ ;  /* 0x0000000009057223 */ /* 0x000fc800000000ff */
[----:B------:R-:W-:-:S04]  /*06a0*/  FSEL R7, R6, 1, !P0 ;  /* 0x3f80000006077808 */ /* 0x000fc80004000000 */
[--C-:B------:R-:W-:Y:S01]  /*06b0*/  LOP3.LUT R7, R7, 0x80000000, R2.reuse, 0xb8, !PT ;  /* 0x8000000007077812 */ /* 0x100fe200078eb802 */
[----:B------:R-:W-:-:S05]  /*06c0*/  @!P1 FFMA R7, R2, R5, R2 ;  /* 0x0000000502079223 */ /* 0x000fca0000000002 */
[----:B------:R-:W-:-:S07]  /*06d0*/  MOV R2, R7 ;  /* 0x0000000700027202 */ /* 0x000fce0000000f00 */
.L_x_15:
[----:B------:R-:W0:Y:S02]  /*06e0*/  LDCU.64 UR6, c[0x0][0x388] ;  /* 0x00007100ff0677ac */ /* 0x000e240008000a00 */
[----:B0-----:R-:W-:-:S04]  /*06f0*/  IADD3 R6, P0, PT, R3, UR6, RZ ;  /* 0x0000000603067c10 */ /* 0x001fc8000ff1e0ff */
[----:B------:R-:W-:-:S05]  /*0700*/  IADD3.X R7, PT, PT, R4, UR7, RZ, P0, !PT ;  /* 0x0000000704077c10 */ /* 0x000fca00087fe4ff */
[----:B-----5:R-:W-:Y:S01]  /*0710*/  STG.E desc[UR4][R6.64], R2 ;  /* 0x0000000206007986 */ /* 0x020fe2000c101904 */
[----:B------:R-:W-:Y:S05]  /*0720*/  EXIT ;  /* 0x000000000000794d */ /* 0x000fea0003800000 */
        .weak           $__internal_1_$__cuda_sm20_rcp_rn_f32_slowpath
        .type           $__internal_1_$__cuda_sm20_rcp_rn_f32_slowpath,@function
        .size           $__internal_1_$__cuda_sm20_rcp_rn_f32_slowpath,(.L_x_50 - $__internal_1_$__cuda_sm20_rcp_rn_f32_slowpath)
$__internal_1_$__cuda_sm20_rcp_rn_f32_slowpath:
[----:B------:R-:W-:Y:S01]  /*0730*/  IMAD.SHL.U32 R0, R7, 0x2, RZ ;  /* 0x0000000207007824 */ /* 0x000fe200078e00ff */
[----:B------:R-:W-:Y:S04]  /*0740*/  BSSY.RECONVERGENT B1, `(.L_x_19) ;  /* 0x0000031000017945 */ /* 0x000fe80003800200 */
[----:B------:R-:W-:Y:S02]  /*0750*/  SHF.R.U32.HI R9, RZ, 0x18, R0 ;  /* 0x00000018ff097819 */ /* 0x000fe40000011600 */
[----:B------:R-:W-:Y:S02]  /*0760*/  MOV R0, R7 ;  /* 0x0000000700007202 */ /* 0x000fe40000000f00 */
[----:B------:R-:W-:-:S13]  /*0770*/  ISETP.NE.U32.AND P0, PT, R9, RZ, PT ;  /* 0x000000ff0900720c */ /* 0x000fda0003f05070 */
[----:B------:R-:W-:Y:S05]  /*0780*/  @P0 BRA `(.L_x_20) ;  /* 0x0000000000280947 */ /* 0x000fea0003800000 */
[----:B------:R-:W-:-:S05]  /*0790*/  IMAD.SHL.U32 R2, R0, 0x2, RZ ;  /* 0x0000000200027824 */ /* 0x000fca00078e00ff */
        /* <DEDUP_REMOVED lines=9> */
.L_x_20:
[----:B------:R-:W-:-:S04]  /*0830*/  IADD3 R11, PT, PT, R9, -0xfd, RZ ;  /* 0xffffff03090b7810 */ /* 0x000fc80007ffe0ff */
[----:B------:R-:W-:-:S13]  /*0840*/  ISETP.GT.U32.AND P0, PT, R11, 0x1, PT ;  /* 0x000000010b00780c */ /* 0x000fda0003f04070 */
[----:B------:R-:W-:Y:S05]  /*0850*/  @P0 BRA `(.L_x_22) ;  /* 0x0000000000780947 */ /* 0x000fea0003800000 */
[----:B------:R-:W-:Y:S01]  /*0860*/  LOP3.LUT R2, R0, 0x7fffff, RZ, 0xc0, !PT ;  /* 0x007fffff00027812 */ /* 0x000fe200078ec0ff */
[----:B------:R-:W-:-:S03]  /*0870*/  IMAD.MOV.U32 R10, RZ, RZ, 0x3 ;  /* 0x00000003ff0a7424 */ /* 0x000fc600078e00ff */
[----:B------:R-:W-:Y:S02]  /*0880*/  LOP3.LUT R2, R2, 0x3f800000, RZ, 0xfc, !PT ;  /* 0x3f80000002027812 */ /* 0x000fe400078efcff */
[----:B------:R-:W-:Y:S02]  /*0890*/  SHF.L.U32 R10, R10, R11, RZ ;  /* 0x0000000b0a0a7219 */ /* 0x000fe400000006ff */
[----:B------:R-:W0:Y:S02]  /*08a0*/  MUFU.RCP R5, R2 ;  /* 0x0000000200057308 */ /* 0x000e240000001000 */
        /* <DEDUP_REMOVED lines=21> */
[----:B------:R-:W-:-:S05]  /*0a00*/  @!P0 VIADD R5, R5, 0x1 ;  /* 0x0000000105058836 */ /* 0x000fca0000000000 */
[----:B------:R-:W-:-:S04]  /*0a10*/  @!P1 SHF.L.U32 R5, R5, 0x1, RZ ;  /* 0x0000000105059819 */ /* 0x000fc800000006ff */
[----:B------:R-:W-:Y:S01]  /*0a20*/  LOP3.LUT R5, R5, 0x80000000, R0, 0xf8, !PT ;  /* 0x8000000005057812 */ /* 0x000fe200078ef800 */
[----:B------:R-:W-:Y:S06]  /*0a30*/  BRA `(.L_x_21) ;  /* 0x0000000000047947 */ /* 0x000fec0003800000 */
.L_x_22:
[----:B------:R0:W1:Y:S02]  /*0a40*/  MUFU.RCP R5, R0 ;  /* 0x0000000000057308 */ /* 0x0000640000001000 */
.L_x_21:
[----:B------:R-:W-:Y:S05]  /*0a50*/  BSYNC.RECONVERGENT B1 ;  /* 0x0000000000017941 */ /* 0x000fea0003800200 */
.L_x_19:
[----:B------:R-:W-:-:S04]  /*0a60*/  IMAD.MOV.U32 R7, RZ, RZ, 0x0 ;  /* 0x00000000ff077424 */ /* 0x000fc800078e00ff */
[----:B01----:R-:W-:Y:S05]  /*0a70*/  RET.REL.NODEC R6 `(_ZN36_GLOBAL__N__394930c2_4_k_cu_a9006c0a21apply_act_rows_kernelILi128ELi1EEEvPKfPfiiif) ;  /* 0xfffffff406607950 */ /* 0x003fea0003c3ffff */
.L_x_23:
        /* <DEDUP_REMOVED lines=16> */
.L_x_50:


//--------------------- .text._ZN36_GLOBAL__N__394930c2_4_k_cu_a9006c0a27pack_wcat_from_wx_wh_kernelEPKfS1_Pfii --------------------------
	.section	.text._ZN36_GLOBAL__N__394930c2_4_k_cu_a9006c0a27pack_wcat_from_wx_wh_kernelEPKfS1_Pfii,"ax",@progbits
	.align	128
.text._ZN36_GLOBAL__N__394930c2_4_k_cu_a9006c0a27pack_wcat_from_wx_wh_kernelEPKfS1_Pfii:
        .type           _ZN36_GLOBAL__N__394930c2_4_k_cu_a9006c0a27pack_wcat_from_wx_wh_kernelEPKfS1_Pfii,@function
        .size           _ZN36_GLOBAL__N__394930c2_4_k_cu_a9006c0a27pack_wcat_from_wx_wh_kernelEPKfS1_Pfii,(.L_x_52 - _ZN36_GLOBAL__N__394930c2_4_k_cu_a9006c0a27pack_wcat_from_wx_wh_kernelEPKfS1_Pfii)
        .other          _ZN36_GLOBAL__N__394930c2_4_k_cu_a9006c0a27pack_wcat_from_wx_wh_kernelEPKfS1_Pfii,@"STO_CUDA_ENTRY STV_DEFAULT"
_ZN36_GLOBAL__N__394930c2_4_k_cu_a9006c0a27pack_wcat_from_wx_wh_kernelEPKfS1_Pfii:
[----:B------:R-:W-:Y:S01]  /*0000*/  LDC R1, c[0x0][0x37c] ;  /* 0x0000df00ff017b82 */ /* 0x000fe20000000800 */
[----:B------:R-:W0:Y:S07]  /*0010*/  S2R R3, SR_TID.X ;  /* 0x0000000000037919 */ /* 0x000e2e0000002100 */
[----:B------:R-:W0:Y:S01]  /*0020*/  S2UR UR4, SR_CTAID.X ;  /* 0x00000000000479c3 */ /* 0x000e220000002500 */
[----:B------:R-:W1:Y:S01]  /*0030*/  LDCU UR8, c[0x0][0x39c] ;  /* 0x00007380ff0877ac */ /* 0x000e620008000800 */
[----:B------:R-:W2:Y:S06]  /*0040*/  S2R R0, SR_TID.Y ;  /* 0x0000000000007919 */ /* 0x000eac0000002200 */
[----:B------:R-:W0:Y:S08]  /*0050*/  LDC R2, c[0x0][0x360] ;  /* 0x0000d800ff027b82 */ /* 0x000e300000000800 */
[----:B------:R-:W2:Y:S08]  /*0060*/  S2UR UR5, SR_CTAID.Y ;  /* 0x00000000000579c3 */ /* 0x000eb00000002600 */
[----:B------:R-:W2:Y:S01]  /*0070*/  LDC R9, c[0x0][0x364] ;  /* 0x0000d900ff097b82 */ /* 0x000ea20000000800 */
[----:B0-----:R-:W-:-:S05]  /*0080*/  IMAD R2, R2, UR4, R3 ;  /* 0x0000000402027c24 */ /* 0x001fca000f8e0203 */
[----:B-1----:R-:W-:Y:S01]  /*0090*/  ISETP.GE.AND P0, PT, R2, UR8, PT ;  /* 0x0000000802007c0c */ /* 0x002fe2000bf06270 */
[----:B--2---:R-:W-:-:S12]  /*00a0*/  IMAD R9, R9, UR5, R0 ;  /* 0x0000000509097c24 */ /* 0x004fd8000f8e0200 */
[----:B------:R-:W-:Y:S05]  /*00b0*/  @P0 EXIT ;  /* 0x000000000000094d */ /* 0x000fea0003800000 */
[----:B------:R-:W0:Y:S01]  /*00c0*/  LDCU UR5, c[0x0][0x398] ;  /* 0x00007300ff0577ac */ /* 0x000e220008000800 */
[----:B------:R-:W1:Y:S01]  /*00d0*/  LDCU.64 UR6, c[0x0][0x358] ;  /* 0x00006b00ff0677ac */ /* 0x000e620008000a00 */
[----:B0-----:R-:W-:-:S13]  /*00e0*/  ISETP.GE.AND P0, PT, R9, UR5, PT ;  /* 0x0000000509007c0c */ /* 0x001fda000bf06270 */
[----:B-1----:R-:W-:Y:S05]  /*00f0*/  @P0 BRA `(.L_x_24) ;  /* 0x0000000000400947 */ /* 0x002fea0003800000 */
[----:B------:R-:W0:Y:S01]  /*0100*/  LDCU.64 UR10, c[0x0][0x380] ;  /* 0x00007000ff0a77ac */ /* 0x000e220008000a00 */
[--C-:B------:R-:W-:Y:S01]  /*0110*/  SHF.R.S32.HI R3, RZ, 0x1f, R2.reuse ;  /* 0x0000001fff037819 */ /* 0x100fe20000011402 */
[----:B------:R-:W-:Y:S02]  /*0120*/  USHF.R.S32.HI UR4, URZ, 0x1f, UR8 ;  /* 0x0000001fff047899 */ /* 0x000fe40008011408 */
[----:B------:R-:W-:-:S04]  /*0130*/  IMAD.WIDE.U32 R2, R9, UR8, R2 ;  /* 0x0000000809027c25 */ /* 0x000fc8000f8e0002 */
[----:B------:R-:W-:Y:S02]  /*0140*/  IMAD R5, R9, UR4, RZ ;  /* 0x0000000409057c24 */ /* 0x000fe4000f8e02ff */
[----:B------:R-:W-:Y:S02]  /*0150*/  IMAD.SHL.U32 R4, R2, 0x4, RZ ;  /* 0x0000000402047824 */ /* 0x000fe400078e00ff */
[----:B------:R-:W-:-:S05]  /*0160*/  IMAD.IADD R3, R3, 0x1, R5 ;  /* 0x0000000103037824 */ /* 0x000fca00078e0205 */
[----:B------:R-:W-:Y:S02]  /*0170*/  SHF.L.U64.HI R0, R2, 0x2, R3 ;  /* 0x0000000202007819 */ /* 0x000fe40000010203 */
[----:B0-----:R-:W-:-:S04]  /*0180*/  IADD3 R2, P0, PT, R4, UR10, RZ ;  /* 0x0000000a04027c10 */ /* 0x001fc8000ff1e0ff */
[----:B------:R-:W-:Y:S01]  /*0190*/  IADD3.X R3, PT, PT, R0, UR11, RZ, P0, !PT ;  /* 0x0000000b00037c10 */ /* 0x000fe200087fe4ff */
[----:B------:R-:W0:Y:S05]  /*01a0*/  LDCU.64 UR10, c[0x0][0x390] ;  /* 0x00007200ff0a77ac */ /* 0x000e2a0008000a00 */
[----:B------:R-:W2:Y:S01]  /*01b0*/  LDG.E.CONSTANT R3, desc[UR6][R2.64] ;  /* 0x0000000602037981 */ /* 0x000ea2000c1e9900 */
[----:B0-----:R-:W-:-:S04]  /*01c0*/  IADD3 R4, P0, PT, R4, UR10, RZ ;  /* 0x0000000a04047c10 */ /* 0x001fc8000ff1e0ff */
[----:B------:R-:W-:-:S05]  /*01d0*/  IADD3.X R5, PT, PT, R0, UR11, RZ, P0, !PT ;  /* 0x0000000b00057c10 */ /* 0x000fca00087fe4ff */
[----:B--2---:R-:W-:Y:S01]  /*01e0*/  STG.E desc[UR6][R4.64], R3 ;  /* 0x0000000304007986 */ /* 0x004fe2000c101906 */
[----:B------:R-:W-:Y:S05]  /*01f0*/  EXIT ;  /* 0x000000000000794d */ /* 0x000fea0003800000 */
.L_x_24:
[----:B------:R-:W-:-:S06]  /*0200*/  UIADD3 UR4, UPT, UPT, UR8, UR5, URZ ;  /* 0x0000000508047290 */ /* 0x000fcc000fffe0ff */
[----:B------:R-:W-:-:S13]  /*0210*/  ISETP.GE.AND P0, PT, R9, UR4, PT ;  /* 0x0000000409007c0c */ /* 0x000fda000bf06270 */
[----:B------:R-:W-:Y:S05]  /*0220*/  @P0 EXIT ;  /* 0x000000000000094d */ /* 0x000fea0003800000 */
[----:B------:R-:W0:Y:S01]  /*0230*/  LDCU.64 UR10, c[0x0][0x388] ;  /* 0x00007100ff0a77ac */ /* 0x000e220008000a00 */
[----:B------:R-:W-:Y:S01]  /*0240*/  SHF.R.S32.HI R3, RZ, 0x1f, R2 ;  /* 0x0000001fff037819 */ /* 0x000fe20000011402 */
[----:B------:R-:W-:-:S04]  /*0250*/  VIADD R5, R9, -UR5 ;  /* 0x8000000509057c36 */ /* 0x000fc80008000000 */
[----:B------:R-:W-:-:S03]  /*0260*/  IMAD.WIDE R4, R5, UR8, R2 ;  /* 0x0000000805047c25 */ /* 0x000fc6000f8e0202 */
[----:B0-----:R-:W-:-:S04]  /*0270*/  LEA R6, P0, R4, UR10, 0x2 ;  /* 0x0000000a04067c11 */ /* 0x001fc8000f8010ff */
[----:B------:R-:W-:Y:S01]  /*0280*/  LEA.HI.X R7, R4, UR11, R5, 0x2, P0 ;  /* 0x0000000b04077c11 */ /* 0x000fe200080f1405 */
[----:B------:R-:W0:Y:S05]  /*0290*/  LDCU.64 UR10, c[0x0][0x390] ;  /* 0x00007200ff0a77ac */ /* 0x000e2a0008000a00 */
[----:B------:R-:W2:Y:S01]  /*02a0*/  LDG.E.CONSTANT R7, desc[UR6][R6.64] ;  /* 0x0000000606077981 */ /* 0x000ea2000c1e9900 */
[----:B------:R-:W-:Y:S02]  /*02b0*/  USHF.R.S32.HI UR4, URZ, 0x1f, UR8 ;  /* 0x0000001fff047899 */ /* 0x000fe40008011408 */
[----:B------:R-:W-:-:S04]  /*02c0*/  IMAD.WIDE.U32 R4, R9, UR8, R2 ;  /* 0x0000000809047c25 */ /* 0x000fc8000f8e0002 */
[----:B------:R-:W-:-:S04]  /*02d0*/  IMAD R9, R9, UR4, RZ ;  /* 0x0000000409097c24 */ /* 0x000fc8000f8e02ff */
[----:B------:R-:W-:Y:S01]  /*02e0*/  IMAD.IADD R9, R5, 0x1, R9 ;  /* 0x0000000105097824 */ /* 0x000fe200078e0209 */
[----:B0-----:R-:W-:-:S04]  /*02f0*/  LEA R2, P0, R4, UR10, 0x2 ;  /* 0x0000000a04027c11 */ /* 0x001fc8000f8010ff */
[----:B------:R-:W-:-:S05]  /*0300*/  LEA.HI.X R3, R4, UR11, R9, 0x2, P0 ;  /* 0x0000000b04037c11 */ /* 0x000fca00080f1409 */
[----:B--2---:R-:W-:Y:S01]  /*0310*/  STG.E desc[UR6][R2.64], R7 ;  /* 0x0000000702007986 */ /* 0x004fe2000c101906 */
[----:B------:R-:W-:Y:S05]  /*0320*/  EXIT ;  /* 0x000000000000794d */ /* 0x000fea0003800000 */
.L_x_25:
        /* <DEDUP_REMOVED lines=13> */
.L_x_52:


//--------------------- .nv.shared.reserved.0     --------------------------
	.section	.nv.shared.reserved.0,"aw",@nobits
	.weak		__nv_reservedSMEM_offset_0_alias
	.size		__nv_reservedSMEM_offset_0_alias, 0, 64
	.other		__nv_reservedSMEM_offset_0_alias,@"STO_CUDA_RESERVED_SHARED STV_DEFAULT"
__nv_reservedSMEM_offset_0_alias:
	.zero		0
	.zero		64


//--------------------- .nv.constant0._ZN36_GLOBAL__N__394930c2_4_k_cu_a9006c0a16transpose_kernelILi256EEEvPKfPfii --------------------------
	.section	.nv.constant0._ZN36_GLOBAL__N__394930c2_4_k_cu_a9006c0a16transpose_kernelILi256EEEvPKfPfii,"a",@progbits
	.sectionflags	@""
	.align	4
.nv.constant0._ZN36_GLOBAL__N__394930c2_4_k_cu_a9006c0a16transpose_kernelILi256EEEvPKfPfii:
	.zero		920


//--------------------- .nv.constant0._ZN36_GLOBAL__N__394930c2_4_k_cu_a9006c0a15kadd_vec_kernelILi256EEEvPfPKfi --------------------------
	.section	.nv.constant0._ZN36_GLOBAL__N__394930c2_4_k_cu_a9006c0a15kadd_vec_kernelILi256EEEvPfPKfi,"a",@progbits
	.sectionflags	@""
	.align	4
.nv.constant0._ZN36_GLOBAL__N__394930c2_4_k_cu_a9006c0a15kadd_vec_kernelILi256EEEvPfPKfi:
	.zero		916


//--------------------- .nv.constant0._ZN36_GLOBAL__N__394930c2_4_k_cu_a9006c0a21reduce_db_rows_kernelILi256EEEvPKfPfii --------------------------
	.section	.nv.constant0._ZN36_GLOBAL__N__394930c2_4_k_cu_a9006c0a21reduce_db_rows_kernelILi256EEEvPKfPfii,"a",@progbits
	.sectionflags	@""
	.align	4
.nv.constant0._ZN36_GLOBAL__N__394930c2_4_k_cu_a9006c0a21reduce_db_rows_kernelILi256EEEvPKfPfii:
	.zero		920


//--------------------- .nv.constant0._ZN36_GLOBAL__N__394930c2_4_k_cu_a9006c0a23add_rows_strided_kernelILi128ELi1EEEvPfPKfiiii --------------------------
	.section	.nv.constant0._ZN36_GLOBAL__N__394930c2_4_k_cu_a9006c0a23add_rows_strided_kernelILi128ELi1EEEvPfPKfiiii,"a",@progbits
	.sectionflags	@""
	.align	4
.nv.constant0._ZN36_GLOBAL__N__394930c2_4_k_cu_a9006c0a23add_rows_strided_kernelILi128ELi1EEEvPfPKfiiii:
	.zero		928


//--------------------- .nv.constant0._ZN36_GLOBAL__N__394930c2_4_k_cu_a9006c0a22apply_dact_rows_kernelILi128ELi1EEEvPKfS2_Pfiiif --------------------------
	.section	.nv.constant0._ZN36_GLOBAL__N__394930c2_4_k_cu_a9006c0a22apply_dact_rows_kernelILi128ELi1EEEvPKfS2_Pfiiif,"a",@progbits
	.sectionflags	@""
	.align	4
.nv.constant0._ZN36_GLOBAL__N__394930c2_4_k_cu_a9006c0a22apply_dact_rows_kernelILi128ELi1EEEvPKfS2_Pfiiif:
	.zero		936


//--------------------- .nv.constant0._ZN36_GLOBAL__N__394930c2_4_k_cu_a9006c0a21apply_act_rows_kernelILi128ELi1EEEvPKfPfiiif --------------------------
	.section	.nv.constant0._ZN36_GLOBAL__N__394930c2_4_k_cu_a9006c0a21apply_act_rows_kernelILi128ELi1EEEvPKfPfiiif,"a",@progbits
	.sectionflags	@""
	.align	4
.nv.constant0._ZN36_GLOBAL__N__394930c2_4_k_cu_a9006c0a21apply_act_rows_kernelILi128ELi1EEEvPKfPfiiif:
	.zero		928


//--------------------- .nv.constant0._ZN36_GLOBAL__N__394930c2_4_k_cu_a9006c0a27pack_wcat_from_wx_wh_kernelEPKfS1_Pfii --------------------------
	.section	.nv.constant0._ZN36_GLOBAL__N__394930c2_4_k_cu_a9006c0a27pack_wcat_from_wx_wh_kernelEPKfS1_Pfii,"a",@progbits
	.sectionflags	@""
	.align	4
.nv.constant0._ZN36_GLOBAL__N__394930c2_4_k_cu_a9006c0a27pack_wcat_from_wx_wh_kernelEPKfS1_Pfii:
	.zero		928


//--------------------- SYMBOLS --------------------------

	.type		.nv.reservedSmem.offset0,@object
	.size		.nv.reservedSmem.offset0,0x4
